	.target	sm_90a

	.elftype	@"ET_EXEC"


//--------------------- .note.nv.tkinfo           --------------------------
	.section	.note.nv.tkinfo,"",@"SHT_NOTE"
	.sectionflags	@"SHF_NOTE_NV_TKINFO"
	.tkinfo
        /*0018*/ 	.word	0x00000002
        /*0030*/ 	.string	""
        /*0030*/ 	.string	"ptxas"
        /*0030*/ 	.string	"Cuda compilation tools, release 13.0, V13.0.88"
        /*0030*/ 	.string	"Build cuda_13.0.r13.0/compiler.36424714_0"
        /*0030*/ 	.string	"-arch sm_90a -m 64 "



//--------------------- .note.nv.cuinfo           --------------------------
	.section	.note.nv.cuinfo,"",@"SHT_NOTE"
	.sectionflags	@"SHF_NOTE_NV_CUINFO"
        /*0018*/ 	.short	0x0002
        /*001a*/ 	.short	0x005a
        /*001c*/ 	.short	0x0082
	.zero		2


//--------------------- .nv.info                  --------------------------
	.section	.nv.info,"",@"SHT_CUDA_INFO"
	.align	4


	//----- nvinfo : EIATTR_REGCOUNT
	.align		4
        /*0000*/ 	.byte	0x04, 0x2f
        /*0002*/ 	.short	(.L_15 - .L_14)
	.align		4
.L_14:
        /*0004*/ 	.word	index@(_ZN7cutlass13device_kernelINS_4gemm6kernel13GemmUniversalIN4cute5tupleIJiiiiEEENS1_10collective13CollectiveMmaINS1_34MainloopSm90TmaGmmaWarpSpecializedILi6ENS5_IJNS4_1CILi2EEENSA_ILi1EEESC_EEENS1_35KernelTmaWarpSpecializedCooperativeEEENS5_IJNSA_ILi512EEENSA_ILi64EEENSA_ILi32EEEEEENS_10bfloat16_tENS5_IJlSC_lEEESK_SL_NS4_8TiledMMAINS4_8MMA_AtomIJNS4_4SM904GMMA27MMA_64x64x16_F32BF16BF16_SSILNSP_5MajorE0ELSR_0ELNSP_7ScaleInE1ELSS_1EEEEEENS4_6LayoutISD_NS5_IJSC_NSA_ILi0EEESW_EEEEENS5_IJNS4_10UnderscoreESZ_SZ_EEEEENS4_13SM90_TMA_LOADENS4_14ComposedLayoutINS4_7SwizzleILi2ELi4ELi3EEENS4_18smem_ptr_flag_bitsILi16EEENSV_INS5_IJNSA_ILi8EEESI_EEENS5_IJSI_SC_EEEEEEEvNS4_8identityENS4_23SM90_TMA_LOAD_MULTICASTES1C_vS1D_EENS_8epilogue10collective6detail29Sm90TmaWarpSpecializedAdapterINS1H_15DefaultEpilogueISK_SL_SL_NS1G_6thread17LinearCombinationISK_Li1EffLNS1L_9ScaleType4KindE0ELNS_15FloatRoundStyleE2ESK_EENS1_15EpilogueDefaultEEEEEvvEEEEvNT_6ParamsE)
        /*0008*/ 	.word	0x000000a8


	//----- nvinfo : EIATTR_FRAME_SIZE
	.align		4
.L_15:
        /*000c*/ 	.byte	0x04, 0x11
        /*000e*/ 	.short	(.L_17 - .L_16)
	.align		4
.L_16:
        /*0010*/ 	.word	index@(_ZN7cutlass13device_kernelINS_4gemm6kernel13GemmUniversalIN4cute5tupleIJiiiiEEENS1_10collective13CollectiveMmaINS1_34MainloopSm90TmaGmmaWarpSpecializedILi6ENS5_IJNS4_1CILi2EEENSA_ILi1EEESC_EEENS1_35KernelTmaWarpSpecializedCooperativeEEENS5_IJNSA_ILi512EEENSA_ILi64EEENSA_ILi32EEEEEENS_10bfloat16_tENS5_IJlSC_lEEESK_SL_NS4_8TiledMMAINS4_8MMA_AtomIJNS4_4SM904GMMA27MMA_64x64x16_F32BF16BF16_SSILNSP_5MajorE0ELSR_0ELNSP_7ScaleInE1ELSS_1EEEEEENS4_6LayoutISD_NS5_IJSC_NSA_ILi0EEESW_EEEEENS5_IJNS4_10UnderscoreESZ_SZ_EEEEENS4_13SM90_TMA_LOADENS4_14ComposedLayoutINS4_7SwizzleILi2ELi4ELi3EEENS4_18smem_ptr_flag_bitsILi16EEENSV_INS5_IJNSA_ILi8EEESI_EEENS5_IJSI_SC_EEEEEEEvNS4_8identityENS4_23SM90_TMA_LOAD_MULTICASTES1C_vS1D_EENS_8epilogue10collective6detail29Sm90TmaWarpSpecializedAdapterINS1H_15DefaultEpilogueISK_SL_SL_NS1G_6thread17LinearCombinationISK_Li1EffLNS1L_9ScaleType4KindE0ELNS_15FloatRoundStyleE2ESK_EENS1_15EpilogueDefaultEEEEEvvEEEEvNT_6ParamsE)
        /*0014*/ 	.word	0x00000000


	//----- nvinfo : EIATTR_MIN_STACK_SIZE
	.align		4
.L_17:
        /*0018*/ 	.byte	0x04, 0x12
        /*001a*/ 	.short	(.L_19 - .L_18)
	.align		4
.L_18:
        /*001c*/ 	.word	index@(_ZN7cutlass13device_kernelINS_4gemm6kernel13GemmUniversalIN4cute5tupleIJiiiiEEENS1_10collective13CollectiveMmaINS1_34MainloopSm90TmaGmmaWarpSpecializedILi6ENS5_IJNS4_1CILi2EEENSA_ILi1EEESC_EEENS1_35KernelTmaWarpSpecializedCooperativeEEENS5_IJNSA_ILi512EEENSA_ILi64EEENSA_ILi32EEEEEENS_10bfloat16_tENS5_IJlSC_lEEESK_SL_NS4_8TiledMMAINS4_8MMA_AtomIJNS4_4SM904GMMA27MMA_64x64x16_F32BF16BF16_SSILNSP_5MajorE0ELSR_0ELNSP_7ScaleInE1ELSS_1EEEEEENS4_6LayoutISD_NS5_IJSC_NSA_ILi0EEESW_EEEEENS5_IJNS4_10UnderscoreESZ_SZ_EEEEENS4_13SM90_TMA_LOADENS4_14ComposedLayoutINS4_7SwizzleILi2ELi4ELi3EEENS4_18smem_ptr_flag_bitsILi16EEENSV_INS5_IJNSA_ILi8EEESI_EEENS5_IJSI_SC_EEEEEEEvNS4_8identityENS4_23SM90_TMA_LOAD_MULTICASTES1C_vS1D_EENS_8epilogue10collective6detail29Sm90TmaWarpSpecializedAdapterINS1H_15DefaultEpilogueISK_SL_SL_NS1G_6thread17LinearCombinationISK_Li1EffLNS1L_9ScaleType4KindE0ELNS_15FloatRoundStyleE2ESK_EENS1_15EpilogueDefaultEEEEEvvEEEEvNT_6ParamsE)
        /*0020*/ 	.word	0x00000000
.L_19:


//--------------------- .nv.compat                --------------------------
	.section	.nv.compat,"",@"SHT_CUDA_COMPAT_INFO"
	.align	4
        /*0000*/ 	.byte	0x02, 0x09, 0x01, 0x00, 0x02, 0x02, 0x04, 0x00, 0x02, 0x05, 0x05, 0x00, 0x03, 0x07, 0x01, 0x01
        /*0010*/ 	.byte	0x02, 0x03, 0x01, 0x00, 0x02, 0x06, 0x01, 0x00, 0x04, 0x0b, 0x08, 0x00, 0x00, 0x00, 0x00, 0x00
        /*0020*/ 	.byte	0x00, 0x00, 0x00, 0x00


//--------------------- .nv.info._ZN7cutlass13device_kernelINS_4gemm6kernel13GemmUniversalIN4cute5tupleIJiiiiEEENS1_10collective13CollectiveMmaINS1_34MainloopSm90TmaGmmaWarpSpecializedILi6ENS5_IJNS4_1CILi2EEENSA_ILi1EEESC_EEENS1_35KernelTmaWarpSpecializedCooperativeEEENS5_IJNSA_ILi512EEENSA_ILi64EEENSA_ILi32EEEEEENS_10bfloat16_tENS5_IJlSC_lEEESK_SL_NS4_8TiledMMAINS4_8MMA_AtomIJNS4_4SM904GMMA27MMA_64x64x16_F32BF16BF16_SSILNSP_5MajorE0ELSR_0ELNSP_7ScaleInE1ELSS_1EEEEEENS4_6LayoutISD_NS5_IJSC_NSA_ILi0EEESW_EEEEENS5_IJNS4_10UnderscoreESZ_SZ_EEEEENS4_13SM90_TMA_LOADENS4_14ComposedLayoutINS4_7SwizzleILi2ELi4ELi3EEENS4_18smem_ptr_flag_bitsILi16EEENSV_INS5_IJNSA_ILi8EEESI_EEENS5_IJSI_SC_EEEEEEEvNS4_8identityENS4_23SM90_TMA_LOAD_MULTICASTES1C_vS1D_EENS_8epilogue10collective6detail29Sm90TmaWarpSpecializedAdapterINS1H_15DefaultEpilogueISK_SL_SL_NS1G_6thread17LinearCombinationISK_Li1EffLNS1L_9ScaleType4KindE0ELNS_15FloatRoundStyleE2ESK_EENS1_15EpilogueDefaultEEEEEvvEEEEvNT_6ParamsE --------------------------
	.section	.nv.info._ZN7cutlass13device_kernelINS_4gemm6kernel13GemmUniversalIN4cute5tupleIJiiiiEEENS1_10collective13CollectiveMmaINS1_34MainloopSm90TmaGmmaWarpSpecializedILi6ENS5_IJNS4_1CILi2EEENSA_ILi1EEESC_EEENS1_35KernelTmaWarpSpecializedCooperativeEEENS5_IJNSA_ILi512EEENSA_ILi64EEENSA_ILi32EEEEEENS_10bfloat16_tENS5_IJlSC_lEEESK_SL_NS4_8TiledMMAINS4_8MMA_AtomIJNS4_4SM904GMMA27MMA_64x64x16_F32BF16BF16_SSILNSP_5MajorE0ELSR_0ELNSP_7ScaleInE1ELSS_1EEEEEENS4_6LayoutISD_NS5_IJSC_NSA_ILi0EEESW_EEEEENS5_IJNS4_10UnderscoreESZ_SZ_EEEEENS4_13SM90_TMA_LOADENS4_14ComposedLayoutINS4_7SwizzleILi2ELi4ELi3EEENS4_18smem_ptr_flag_bitsILi16EEENSV_INS5_IJNSA_ILi8EEESI_EEENS5_IJSI_SC_EEEEEEEvNS4_8identityENS4_23SM90_TMA_LOAD_MULTICASTES1C_vS1D_EENS_8epilogue10collective6detail29Sm90TmaWarpSpecializedAdapterINS1H_15DefaultEpilogueISK_SL_SL_NS1G_6thread17LinearCombinationISK_Li1EffLNS1L_9ScaleType4KindE0ELNS_15FloatRoundStyleE2ESK_EENS1_15EpilogueDefaultEEEEEvvEEEEvNT_6ParamsE,"",@"SHT_CUDA_INFO"
	.sectionflags	@""
	.align	4


	//----- nvinfo : EIATTR_CUDA_API_VERSION
	.align		4
        /*0000*/ 	.byte	0x04, 0x37
        /*0002*/ 	.short	(.L_21 - .L_20)
.L_20:
        /*0004*/ 	.word	0x00000082


	//----- nvinfo : EIATTR_KPARAM_INFO
	.align		4
.L_21:
        /*0008*/ 	.byte	0x04, 0x17
        /*000a*/ 	.short	(.L_23 - .L_22)
.L_22:
        /*000c*/ 	.word	0x00000000
        /*0010*/ 	.short	0x0000
        /*0012*/ 	.short	0x0070
        /*0014*/ 	.byte	0x00, 0xf0, 0x01, 0x10


	//----- nvinfo : EIATTR_SPARSE_MMA_MASK
	.align		4
.L_23:
        /*0018*/ 	.byte	0x03, 0x50
        /*001a*/ 	.short	0x0000


	//----- nvinfo : EIATTR_MAXREG_COUNT
	.align		4
        /*001c*/ 	.byte	0x03, 0x1b
        /*001e*/ 	.short	0x00a8


	//----- nvinfo : EIATTR_NUM_BARRIERS
	.align		4
        /*0020*/ 	.byte	0x02, 0x4c
        /*0022*/ 	.byte	0x01
	.zero		1


	//----- nvinfo : EIATTR_EXTERNS
	.align		4
        /*0024*/ 	.byte	0x04, 0x0f
        /*0026*/ 	.short	(.L_25 - .L_24)


	//   ....[0]....
	.align		4
.L_24:
        /*0028*/ 	.word	index@(__assertfail)


	//----- nvinfo : EIATTR_MERCURY_ISA_VERSION
	.align		4
.L_25:
        /*002c*/ 	.byte	0x03, 0x5f
        /*002e*/ 	.short	0x0101


	//----- nvinfo : EIATTR_INT_WARP_WIDE_INSTR_OFFSETS
	.align		4
        /*0030*/ 	.byte	0x04, 0x31
        /*0032*/ 	.short	(.L_27 - .L_26)


	//   ....[0]....
.L_26:
        /*0034*/ 	.word	0x000004c0


	//   ....[1]....
        /*0038*/ 	.word	0x000004f0


	//   ....[2]....
        /*003c*/ 	.word	0x000006b0


	//----- nvinfo : EIATTR_COOP_GROUP_MASK_REGIDS
	.align		4
.L_27:
        /*0040*/ 	.byte	0x04, 0x29
        /*0042*/ 	.short	(.L_29 - .L_28)


	//   ....[0]....
.L_28:
        /*0044*/ 	.word	0xffffffff


	//   ....[1]....
        /*0048*/ 	.word	0xffffffff


	//   ....[2]....
        /*004c*/ 	.word	0xffffffff


	//   ....[3]....
        /*0050*/ 	.word	0xffffffff


	//   ....[4]....
        /*0054*/ 	.word	0xffffffff


	//   ....[5]....
        /*0058*/ 	.word	0xffffffff


	//----- nvinfo : EIATTR_COOP_GROUP_INSTR_OFFSETS
	.align		4
.L_29:
        /*005c*/ 	.byte	0x04, 0x28
        /*005e*/ 	.short	(.L_31 - .L_30)


	//   ....[0]....
.L_30:
        /*0060*/ 	.word	0x00000060


	//   ....[1]....
        /*0064*/ 	.word	0x00000070


	//   ....[2]....
        /*0068*/ 	.word	0x00000130


	//   ....[3]....
        /*006c*/ 	.word	0x00000310


	//   ....[4]....
        /*0070*/ 	.word	0x00000830


	//   ....[5]....
        /*0074*/ 	.word	0x00001280


	//----- nvinfo : EIATTR_REG_RECONFIG
	.align		4
.L_31:
        /*0078*/ 	.byte	0x01, 0x54
	.zero		2


	//----- nvinfo : EIATTR_SYSCALL_OFFSETS
	.align		4
        /*007c*/ 	.byte	0x04, 0x46
        /*007e*/ 	.short	(.L_33 - .L_32)


	//   ....[0]....
.L_32:
        /*0080*/ 	.word	0x00001440


	//----- nvinfo : EIATTR_MBARRIER_INSTR_OFFSETS
	.align		4
.L_33:
        /*0084*/ 	.byte	0x04, 0x39
        /*0086*/ 	.short	(.L_35 - .L_34)


	//   ....[0]....
.L_34:
        /*0088*/ 	.word	0x00000230
        /*008c*/ 	.word	0x000000ff
        /*0090*/ 	.word	0x00000000
        /*0094*/ 	.short	0x0100
        /*0096*/ 	.byte	0x08
	.zero		1


	//   ....[1]....
        /*0098*/ 	.word	0x00000240
        /*009c*/ 	.word	0x000000ff
        /*00a0*/ 	.word	0x00000030
        /*00a4*/ 	.short	0x0100
        /*00a6*/ 	.byte	0x08
	.zero		1


	//   ....[2]....
        /*00a8*/ 	.word	0x00000250
        /*00ac*/ 	.word	0x000000ff
        /*00b0*/ 	.word	0x00000008
        /*00b4*/ 	.short	0x0100
        /*00b6*/ 	.byte	0x08
	.zero		1


	//   ....[3]....
        /*00b8*/ 	.word	0x00000260
        /*00bc*/ 	.word	0x000000ff
        /*00c0*/ 	.word	0x00000038
        /*00c4*/ 	.short	0x0100
        /*00c6*/ 	.byte	0x08
	.zero		1


	//   ....[4]....
        /*00c8*/ 	.word	0x00000270
        /*00cc*/ 	.word	0x000000ff
        /*00d0*/ 	.word	0x00000010
        /*00d4*/ 	.short	0x0100
        /*00d6*/ 	.byte	0x08
	.zero		1


	//   ....[5]....
        /*00d8*/ 	.word	0x00000280
        /*00dc*/ 	.word	0x000000ff
        /*00e0*/ 	.word	0x00000040
        /*00e4*/ 	.short	0x0100
        /*00e6*/ 	.byte	0x08
	.zero		1


	//   ....[6]....
        /*00e8*/ 	.word	0x00000290
        /*00ec*/ 	.word	0x000000ff
        /*00f0*/ 	.word	0x00000018
        /*00f4*/ 	.short	0x0100
        /*00f6*/ 	.byte	0x08
	.zero		1


	//   ....[7]....
        /*00f8*/ 	.word	0x000002a0
        /*00fc*/ 	.word	0x000000ff
        /*0100*/ 	.word	0x00000048
        /*0104*/ 	.short	0x0100
        /*0106*/ 	.byte	0x08
	.zero		1


	//   ....[8]....
        /*0108*/ 	.word	0x000002b0
        /*010c*/ 	.word	0x000000ff
        /*0110*/ 	.word	0x00000020
        /*0114*/ 	.short	0x0100
        /*0116*/ 	.byte	0x08
	.zero		1


	//   ....[9]....
        /*0118*/ 	.word	0x000002c0
        /*011c*/ 	.word	0x000000ff
        /*0120*/ 	.word	0x00000050
        /*0124*/ 	.short	0x0100
        /*0126*/ 	.byte	0x08
	.zero		1


	//   ....[10]....
        /*0128*/ 	.word	0x000002d0
        /*012c*/ 	.word	0x000000ff
        /*0130*/ 	.word	0x00000028
        /*0134*/ 	.short	0x0100
        /*0136*/ 	.byte	0x08
	.zero		1


	//   ....[11]....
        /*0138*/ 	.word	0x000002e0
        /*013c*/ 	.word	0x000000ff
        /*0140*/ 	.word	0x00000058
        /*0144*/ 	.short	0x0100
        /*0146*/ 	.byte	0x08
	.zero		1


	//   ....[12]....
        /*0148*/ 	.word	0x00000730
        /*014c*/ 	.word	0x000000ff
        /*0150*/ 	.word	0x00000070
        /*0154*/ 	.short	0x0100
        /*0156*/ 	.byte	0x06
	.zero		1


	//   ....[13]....
        /*0158*/ 	.word	0x000007c0
        /*015c*/ 	.word	0x000000ff
        /*0160*/ 	.word	0x00000078
        /*0164*/ 	.short	0x0100
        /*0166*/ 	.byte	0x06
	.zero		1


	//   ....[14]....
        /*0168*/ 	.word	0x000014c0
        /*016c*/ 	.word	0x00000003
        /*0170*/ 	.word	0x00000000
        /*0174*/ 	.short	0x010a
        /*0176*/ 	.byte	0x3f
	.zero		1


	//   ....[15]....
        /*0178*/ 	.word	0x00001500
        /*017c*/ 	.word	0x00000003
        /*0180*/ 	.word	0x00000000
        /*0184*/ 	.short	0x010a
        /*0186*/ 	.byte	0x3f
	.zero		1


	//   ....[16]....
        /*0188*/ 	.word	0x000019e0
        /*018c*/ 	.word	0x000000ff
        /*0190*/ 	.word	0x00000000
        /*0194*/ 	.short	0x010a
        /*0196*/ 	.byte	0x07
	.zero		1


	//   ....[17]....
        /*0198*/ 	.word	0x00001a20
        /*019c*/ 	.word	0x000000ff
        /*01a0*/ 	.word	0x00000000
        /*01a4*/ 	.short	0x010a
        /*01a6*/ 	.byte	0x07
	.zero		1


	//   ....[18]....
        /*01a8*/ 	.word	0x00001de0
        /*01ac*/ 	.word	0x00000006
        /*01b0*/ 	.word	0x00000000
        /*01b4*/ 	.short	0x0101
        /*01b6*/ 	.byte	0x3f
	.zero		1


	//   ....[19]....
        /*01b8*/ 	.word	0x00001fa0
        /*01bc*/ 	.word	0x00000000
        /*01c0*/ 	.word	0x00000000
        /*01c4*/ 	.short	0x0101
        /*01c6*/ 	.byte	0x3f
	.zero		1


	//   ....[20]....
        /*01c8*/ 	.word	0x0000d830
        /*01cc*/ 	.word	0x00000017
        /*01d0*/ 	.word	0x00000030
        /*01d4*/ 	.short	0x010a
        /*01d6*/ 	.byte	0x3f
	.zero		1


	//   ....[21]....
        /*01d8*/ 	.word	0x0000dba0
        /*01dc*/ 	.word	0x00000003
        /*01e0*/ 	.word	0x00000078
        /*01e4*/ 	.short	0x0101
        /*01e6*/ 	.byte	0x3f
	.zero		1


	//   ....[22]....
        /*01e8*/ 	.word	0x0000e300
        /*01ec*/ 	.word	0x00000007
        /*01f0*/ 	.word	0x00000000
        /*01f4*/ 	.short	0x010a
        /*01f6*/ 	.byte	0x3f
	.zero		1


	//   ....[23]....
        /*01f8*/ 	.word	0x0000e380
        /*01fc*/ 	.word	0x00000008
        /*0200*/ 	.word	0x00000000
        /*0204*/ 	.short	0x010a
        /*0206*/ 	.byte	0x3f
	.zero		1


	//   ....[24]....
        /*0208*/ 	.word	0x0000e410
        /*020c*/ 	.word	0x00000009
        /*0210*/ 	.word	0x00000000
        /*0214*/ 	.short	0x010a
        /*0216*/ 	.byte	0x3f
	.zero		1


	//   ....[25]....
        /*0218*/ 	.word	0x0000e4a0
        /*021c*/ 	.word	0x00000008
        /*0220*/ 	.word	0x00000000
        /*0224*/ 	.short	0x010a
        /*0226*/ 	.byte	0x3f
	.zero		1


	//   ....[26]....
        /*0228*/ 	.word	0x0000e530
        /*022c*/ 	.word	0x0000000b
        /*0230*/ 	.word	0x00000000
        /*0234*/ 	.short	0x010a
        /*0236*/ 	.byte	0x3f
	.zero		1


	//   ....[27]....
        /*0238*/ 	.word	0x0000e5c0
        /*023c*/ 	.word	0x00000003
        /*0240*/ 	.word	0x00000000
        /*0244*/ 	.short	0x010a
        /*0246*/ 	.byte	0x3f
	.zero		1


	//   ....[28]....
        /*0248*/ 	.word	0x0000e620
        /*024c*/ 	.word	0x00000003
        /*0250*/ 	.word	0x00000000
        /*0254*/ 	.short	0x010a
        /*0256*/ 	.byte	0x3f
	.zero		1


	//   ....[29]....
        /*0258*/ 	.word	0x0000e680
        /*025c*/ 	.word	0x00000006
        /*0260*/ 	.word	0x00000000
        /*0264*/ 	.short	0x010a
        /*0266*/ 	.byte	0x3f
	.zero		1


	//   ....[30]....
        /*0268*/ 	.word	0x0000e750
        /*026c*/ 	.word	0x00000017
        /*0270*/ 	.word	0x00000030
        /*0274*/ 	.short	0x010a
        /*0276*/ 	.byte	0x3f
	.zero		1


	//   ....[31]....
        /*0278*/ 	.word	0x0000e820
        /*027c*/ 	.word	0x00000007
        /*0280*/ 	.word	0x00000000
        /*0284*/ 	.short	0x010a
        /*0286*/ 	.byte	0x3f
	.zero		1


	//   ....[32]....
        /*0288*/ 	.word	0x0000e870
        /*028c*/ 	.word	0x00000008
        /*0290*/ 	.word	0x00000000
        /*0294*/ 	.short	0x010a
        /*0296*/ 	.byte	0x3f
	.zero		1


	//   ....[33]....
        /*0298*/ 	.word	0x0000e8c0
        /*029c*/ 	.word	0x00000009
        /*02a0*/ 	.word	0x00000000
        /*02a4*/ 	.short	0x010a
        /*02a6*/ 	.byte	0x3f
	.zero		1


	//   ....[34]....
        /*02a8*/ 	.word	0x0000e910
        /*02ac*/ 	.word	0x00000008
        /*02b0*/ 	.word	0x00000000
        /*02b4*/ 	.short	0x010a
        /*02b6*/ 	.byte	0x3f
	.zero		1


	//   ....[35]....
        /*02b8*/ 	.word	0x0000e960
        /*02bc*/ 	.word	0x0000000b
        /*02c0*/ 	.word	0x00000000
        /*02c4*/ 	.short	0x010a
        /*02c6*/ 	.byte	0x3f
	.zero		1


	//----- nvinfo : EIATTR_NUM_MBARRIERS
	.align		4
.L_35:
        /*02c8*/ 	.byte	0x03, 0x38
        /*02ca*/ 	.short	0x000e


	//----- nvinfo : EIATTR_EXIT_INSTR_OFFSETS
	.align		4
        /*02cc*/ 	.byte	0x04, 0x1c
        /*02ce*/ 	.short	(.L_37 - .L_36)


	//   ....[0]....
.L_36:
        /*02d0*/ 	.word	0x000009a0


	//   ....[1]....
        /*02d4*/ 	.word	0x000011b0


	//   ....[2]....
        /*02d8*/ 	.word	0x0000cf40


	//   ....[3]....
        /*02dc*/ 	.word	0x0000d4a0


	//   ....[4]....
        /*02e0*/ 	.word	0x0000e610


	//----- nvinfo : EIATTR_MAX_THREADS
	.align		4
.L_37:
        /*02e4*/ 	.byte	0x04, 0x05
        /*02e6*/ 	.short	(.L_39 - .L_38)
.L_38:
        /*02e8*/ 	.word	0x00000180
        /*02ec*/ 	.word	0x00000001
        /*02f0*/ 	.word	0x00000001


	//----- nvinfo : EIATTR_CRS_STACK_SIZE
	.align		4
.L_39:
        /*02f4*/ 	.byte	0x04, 0x1e
        /*02f6*/ 	.short	(.L_41 - .L_40)
.L_40:
        /*02f8*/ 	.word	0x00000000


	//----- nvinfo : EIATTR_CBANK_PARAM_SIZE
	.align		4
.L_41:
        /*02fc*/ 	.byte	0x03, 0x19
        /*02fe*/ 	.short	0x0470


	//----- nvinfo : EIATTR_PARAM_CBANK
	.align		4
        /*0300*/ 	.byte	0x04, 0x0a
        /*0302*/ 	.short	(.L_43 - .L_42)
	.align		4
.L_42:
        /*0304*/ 	.word	index@(.nv.constant0._ZN7cutlass13device_kernelINS_4gemm6kernel13GemmUniversalIN4cute5tupleIJiiiiEEENS1_10collective13CollectiveMmaINS1_34MainloopSm90TmaGmmaWarpSpecializedILi6ENS5_IJNS4_1CILi2EEENSA_ILi1EEESC_EEENS1_35KernelTmaWarpSpecializedCooperativeEEENS5_IJNSA_ILi512EEENSA_ILi64EEENSA_ILi32EEEEEENS_10bfloat16_tENS5_IJlSC_lEEESK_SL_NS4_8TiledMMAINS4_8MMA_AtomIJNS4_4SM904GMMA27MMA_64x64x16_F32BF16BF16_SSILNSP_5MajorE0ELSR_0ELNSP_7ScaleInE1ELSS_1EEEEEENS4_6LayoutISD_NS5_IJSC_NSA_ILi0EEESW_EEEEENS5_IJNS4_10UnderscoreESZ_SZ_EEEEENS4_13SM90_TMA_LOADENS4_14ComposedLayoutINS4_7SwizzleILi2ELi4ELi3EEENS4_18smem_ptr_flag_bitsILi16EEENSV_INS5_IJNSA_ILi8EEESI_EEENS5_IJSI_SC_EEEEEEEvNS4_8identityENS4_23SM90_TMA_LOAD_MULTICASTES1C_vS1D_EENS_8epilogue10collective6detail29Sm90TmaWarpSpecializedAdapterINS1H_15DefaultEpilogueISK_SL_SL_NS1G_6thread17LinearCombinationISK_Li1EffLNS1L_9ScaleType4KindE0ELNS_15FloatRoundStyleE2ESK_EENS1_15EpilogueDefaultEEEEEvvEEEEvNT_6ParamsE)
        /*0308*/ 	.short	0x0210
        /*030a*/ 	.short	0x0470


	//----- nvinfo : EIATTR_SW_WAR
	.align		4
.L_43:
        /*030c*/ 	.byte	0x04, 0x36
        /*030e*/ 	.short	(.L_45 - .L_44)
.L_44:
        /*0310*/ 	.word	0x00000008
.L_45:


//--------------------- .nv.callgraph             --------------------------
	.section	.nv.callgraph,"",@"SHT_CUDA_CALLGRAPH"
	.align	4
	.sectionentsize	8
	.align		4
        /*0000*/ 	.word	0x00000000
	.align		4
        /*0004*/ 	.word	0xffffffff
	.align		4
        /*0008*/ 	.word	index@(_ZN7cutlass13device_kernelINS_4gemm6kernel13GemmUniversalIN4cute5tupleIJiiiiEEENS1_10collective13CollectiveMmaINS1_34MainloopSm90TmaGmmaWarpSpecializedILi6ENS5_IJNS4_1CILi2EEENSA_ILi1EEESC_EEENS1_35KernelTmaWarpSpecializedCooperativeEEENS5_IJNSA_ILi512EEENSA_ILi64EEENSA_ILi32EEEEEENS_10bfloat16_tENS5_IJlSC_lEEESK_SL_NS4_8TiledMMAINS4_8MMA_AtomIJNS4_4SM904GMMA27MMA_64x64x16_F32BF16BF16_SSILNSP_5MajorE0ELSR_0ELNSP_7ScaleInE1ELSS_1EEEEEENS4_6LayoutISD_NS5_IJSC_NSA_ILi0EEESW_EEEEENS5_IJNS4_10UnderscoreESZ_SZ_EEEEENS4_13SM90_TMA_LOADENS4_14ComposedLayoutINS4_7SwizzleILi2ELi4ELi3EEENS4_18smem_ptr_flag_bitsILi16EEENSV_INS5_IJNSA_ILi8EEESI_EEENS5_IJSI_SC_EEEEEEEvNS4_8identityENS4_23SM90_TMA_LOAD_MULTICASTES1C_vS1D_EENS_8epilogue10collective6detail29Sm90TmaWarpSpecializedAdapterINS1H_15DefaultEpilogueISK_SL_SL_NS1G_6thread17LinearCombinationISK_Li1EffLNS1L_9ScaleType4KindE0ELNS_15FloatRoundStyleE2ESK_EENS1_15EpilogueDefaultEEEEEvvEEEEvNT_6ParamsE)
	.align		4
        /*000c*/ 	.word	index@(__assertfail)
	.align		4
        /*0010*/ 	.word	0x00000000
	.align		4
        /*0014*/ 	.word	0xfffffffe
	.align		4
        /*0018*/ 	.word	0x00000000
	.align		4
        /*001c*/ 	.word	0xfffffffd
	.align		4
        /*0020*/ 	.word	0x00000000
	.align		4
        /*0024*/ 	.word	0xfffffffc


//--------------------- .nv.constant4             --------------------------
	.section	.nv.constant4,"a",@progbits
	.align	8
	.align		8
.nv.constant4:
        /*0000*/ 	.dword	__assertfail
	.align		8
        /*0008*/ 	.dword	__unnamed_1
	.align		8
        /*0010*/ 	.dword	_ZN40_INTERNAL_5d5f1676_4_k_cu_38611455_109444cuda3std3__45__cpo5beginE
	.align		8
        /*0018*/ 	.dword	_ZN40_INTERNAL_5d5f1676_4_k_cu_38611455_109444cuda3std3__45__cpo3endE
	.align		8
        /*0020*/ 	.dword	_ZN40_INTERNAL_5d5f1676_4_k_cu_38611455_109444cuda3std3__45__cpo6cbeginE
	.align		8
        /*0028*/ 	.dword	_ZN40_INTERNAL_5d5f1676_4_k_cu_38611455_109444cuda3std3__45__cpo4cendE
	.align		8
        /*0030*/ 	.dword	_ZN40_INTERNAL_5d5f1676_4_k_cu_38611455_109444cuda3std3__442_GLOBAL__N__5d5f1676_4_k_cu_38611455_109446ignoreE
	.align		8
        /*0038*/ 	.dword	_ZN40_INTERNAL_5d5f1676_4_k_cu_38611455_109444cuda3std3__419piecewise_constructE
	.align		8
        /*0040*/ 	.dword	_ZN40_INTERNAL_5d5f1676_4_k_cu_38611455_109444cuda3std3__48in_placeE
	.align		8
        /*0048*/ 	.dword	_ZN40_INTERNAL_5d5f1676_4_k_cu_38611455_109444cuda3std6ranges3__45__cpo4swapE
	.align		8
        /*0050*/ 	.dword	_ZN40_INTERNAL_5d5f1676_4_k_cu_38611455_109444cuda3std6ranges3__45__cpo9iter_moveE
	.align		8
        /*0058*/ 	.dword	_ZN40_INTERNAL_5d5f1676_4_k_cu_38611455_109444cute7productE
	.align		8
        /*0060*/ 	.dword	_ZN40_INTERNAL_5d5f1676_4_k_cu_38611455_109444cute1_E
	.align		8
        /*0068*/ 	.dword	$str$22
	.align		8
        /*0070*/ 	.dword	$str$23


//--------------------- .text._ZN7cutlass13device_kernelINS_4gemm6kernel13GemmUniversalIN4cute5tupleIJiiiiEEENS1_10collective13CollectiveMmaINS1_34MainloopSm90TmaGmmaWarpSpecializedILi6ENS5_IJNS4_1CILi2EEENSA_ILi1EEESC_EEENS1_35KernelTmaWarpSpecializedCooperativeEEENS5_IJNSA_ILi512EEENSA_ILi64EEENSA_ILi32EEEEEENS_10bfloat16_tENS5_IJlSC_lEEESK_SL_NS4_8TiledMMAINS4_8MMA_AtomIJNS4_4SM904GMMA27MMA_64x64x16_F32BF16BF16_SSILNSP_5MajorE0ELSR_0ELNSP_7ScaleInE1ELSS_1EEEEEENS4_6LayoutISD_NS5_IJSC_NSA_ILi0EEESW_EEEEENS5_IJNS4_10UnderscoreESZ_SZ_EEEEENS4_13SM90_TMA_LOADENS4_14ComposedLayoutINS4_7SwizzleILi2ELi4ELi3EEENS4_18smem_ptr_flag_bitsILi16EEENSV_INS5_IJNSA_ILi8EEESI_EEENS5_IJSI_SC_EEEEEEEvNS4_8identityENS4_23SM90_TMA_LOAD_MULTICASTES1C_vS1D_EENS_8epilogue10collective6detail29Sm90TmaWarpSpecializedAdapterINS1H_15DefaultEpilogueISK_SL_SL_NS1G_6thread17LinearCombinationISK_Li1EffLNS1L_9ScaleType4KindE0ELNS_15FloatRoundStyleE2ESK_EENS1_15EpilogueDefaultEEEEEvvEEEEvNT_6ParamsE --------------------------
	.section	.text._ZN7cutlass13device_kernelINS_4gemm6kernel13GemmUniversalIN4cute5tupleIJiiiiEEENS1_10collective13CollectiveMmaINS1_34MainloopSm90TmaGmmaWarpSpecializedILi6ENS5_IJNS4_1CILi2EEENSA_ILi1EEESC_EEENS1_35KernelTmaWarpSpecializedCooperativeEEENS5_IJNSA_ILi512EEENSA_ILi64EEENSA_ILi32EEEEEENS_10bfloat16_tENS5_IJlSC_lEEESK_SL_NS4_8TiledMMAINS4_8MMA_AtomIJNS4_4SM904GMMA27MMA_64x64x16_F32BF16BF16_SSILNSP_5MajorE0ELSR_0ELNSP_7ScaleInE1ELSS_1EEEEEENS4_6LayoutISD_NS5_IJSC_NSA_ILi0EEESW_EEEEENS5_IJNS4_10UnderscoreESZ_SZ_EEEEENS4_13SM90_TMA_LOADENS4_14ComposedLayoutINS4_7SwizzleILi2ELi4ELi3EEENS4_18smem_ptr_flag_bitsILi16EEENSV_INS5_IJNSA_ILi8EEESI_EEENS5_IJSI_SC_EEEEEEEvNS4_8identityENS4_23SM90_TMA_LOAD_MULTICASTES1C_vS1D_EENS_8epilogue10collective6detail29Sm90TmaWarpSpecializedAdapterINS1H_15DefaultEpilogueISK_SL_SL_NS1G_6thread17LinearCombinationISK_Li1EffLNS1L_9ScaleType4KindE0ELNS_15FloatRoundStyleE2ESK_EENS1_15EpilogueDefaultEEEEEvvEEEEvNT_6ParamsE,"ax",@progbits
	.align	128
.text._ZN7cutlass13device_kernelINS_4gemm6kernel13GemmUniversalIN4cute5tupleIJiiiiEEENS1_10collective13CollectiveMmaINS1_34MainloopSm90TmaGmmaWarpSpecializedILi6ENS5_IJNS4_1CILi2EEENSA_ILi1EEESC_EEENS1_35KernelTmaWarpSpecializedCooperativeEEENS5_IJNSA_ILi512EEENSA_ILi64EEENSA_ILi32EEEEEENS_10bfloat16_tENS5_IJlSC_lEEESK_SL_NS4_8TiledMMAINS4_8MMA_AtomIJNS4_4SM904GMMA27MMA_64x64x16_F32BF16BF16_SSILNSP_5MajorE0ELSR_0ELNSP_7ScaleInE1ELSS_1EEEEEENS4_6LayoutISD_NS5_IJSC_NSA_ILi0EEESW_EEEEENS5_IJNS4_10UnderscoreESZ_SZ_EEEEENS4_13SM90_TMA_LOADENS4_14ComposedLayoutINS4_7SwizzleILi2ELi4ELi3EEENS4_18smem_ptr_flag_bitsILi16EEENSV_INS5_IJNSA_ILi8EEESI_EEENS5_IJSI_SC_EEEEEEEvNS4_8identityENS4_23SM90_TMA_LOAD_MULTICASTES1C_vS1D_EENS_8epilogue10collective6detail29Sm90TmaWarpSpecializedAdapterINS1H_15DefaultEpilogueISK_SL_SL_NS1G_6thread17LinearCombinationISK_Li1EffLNS1L_9ScaleType4KindE0ELNS_15FloatRoundStyleE2ESK_EENS1_15EpilogueDefaultEEEEEvvEEEEvNT_6ParamsE:
        .type           _ZN7cutlass13device_kernelINS_4gemm6kernel13GemmUniversalIN4cute5tupleIJiiiiEEENS1_10collective13CollectiveMmaINS1_34MainloopSm90TmaGmmaWarpSpecializedILi6ENS5_IJNS4_1CILi2EEENSA_ILi1EEESC_EEENS1_35KernelTmaWarpSpecializedCooperativeEEENS5_IJNSA_ILi512EEENSA_ILi64EEENSA_ILi32EEEEEENS_10bfloat16_tENS5_IJlSC_lEEESK_SL_NS4_8TiledMMAINS4_8MMA_AtomIJNS4_4SM904GMMA27MMA_64x64x16_F32BF16BF16_SSILNSP_5MajorE0ELSR_0ELNSP_7ScaleInE1ELSS_1EEEEEENS4_6LayoutISD_NS5_IJSC_NSA_ILi0EEESW_EEEEENS5_IJNS4_10UnderscoreESZ_SZ_EEEEENS4_13SM90_TMA_LOADENS4_14ComposedLayoutINS4_7SwizzleILi2ELi4ELi3EEENS4_18smem_ptr_flag_bitsILi16EEENSV_INS5_IJNSA_ILi8EEESI_EEENS5_IJSI_SC_EEEEEEEvNS4_8identityENS4_23SM90_TMA_LOAD_MULTICASTES1C_vS1D_EENS_8epilogue10collective6detail29Sm90TmaWarpSpecializedAdapterINS1H_15DefaultEpilogueISK_SL_SL_NS1G_6thread17LinearCombinationISK_Li1EffLNS1L_9ScaleType4KindE0ELNS_15FloatRoundStyleE2ESK_EENS1_15EpilogueDefaultEEEEEvvEEEEvNT_6ParamsE,@function
        .size           _ZN7cutlass13device_kernelINS_4gemm6kernel13GemmUniversalIN4cute5tupleIJiiiiEEENS1_10collective13CollectiveMmaINS1_34MainloopSm90TmaGmmaWarpSpecializedILi6ENS5_IJNS4_1CILi2EEENSA_ILi1EEESC_EEENS1_35KernelTmaWarpSpecializedCooperativeEEENS5_IJNSA_ILi512EEENSA_ILi64EEENSA_ILi32EEEEEENS_10bfloat16_tENS5_IJlSC_lEEESK_SL_NS4_8TiledMMAINS4_8MMA_AtomIJNS4_4SM904GMMA27MMA_64x64x16_F32BF16BF16_SSILNSP_5MajorE0ELSR_0ELNSP_7ScaleInE1ELSS_1EEEEEENS4_6LayoutISD_NS5_IJSC_NSA_ILi0EEESW_EEEEENS5_IJNS4_10UnderscoreESZ_SZ_EEEEENS4_13SM90_TMA_LOADENS4_14ComposedLayoutINS4_7SwizzleILi2ELi4ELi3EEENS4_18smem_ptr_flag_bitsILi16EEENSV_INS5_IJNSA_ILi8EEESI_EEENS5_IJSI_SC_EEEEEEEvNS4_8identityENS4_23SM90_TMA_LOAD_MULTICASTES1C_vS1D_EENS_8epilogue10collective6detail29Sm90TmaWarpSpecializedAdapterINS1H_15DefaultEpilogueISK_SL_SL_NS1G_6thread17LinearCombinationISK_Li1EffLNS1L_9ScaleType4KindE0ELNS_15FloatRoundStyleE2ESK_EENS1_15EpilogueDefaultEEEEEvvEEEEvNT_6ParamsE,(.L_x_297 - _ZN7cutlass13device_kernelINS_4gemm6kernel13GemmUniversalIN4cute5tupleIJiiiiEEENS1_10collective13CollectiveMmaINS1_34MainloopSm90TmaGmmaWarpSpecializedILi6ENS5_IJNS4_1CILi2EEENSA_ILi1EEESC_EEENS1_35KernelTmaWarpSpecializedCooperativeEEENS5_IJNSA_ILi512EEENSA_ILi64EEENSA_ILi32EEEEEENS_10bfloat16_tENS5_IJlSC_lEEESK_SL_NS4_8TiledMMAINS4_8MMA_AtomIJNS4_4SM904GMMA27MMA_64x64x16_F32BF16BF16_SSILNSP_5MajorE0ELSR_0ELNSP_7ScaleInE1ELSS_1EEEEEENS4_6LayoutISD_NS5_IJSC_NSA_ILi0EEESW_EEEEENS5_IJNS4_10UnderscoreESZ_SZ_EEEEENS4_13SM90_TMA_LOADENS4_14ComposedLayoutINS4_7SwizzleILi2ELi4ELi3EEENS4_18smem_ptr_flag_bitsILi16EEENSV_INS5_IJNSA_ILi8EEESI_EEENS5_IJSI_SC_EEEEEEEvNS4_8identityENS4_23SM90_TMA_LOAD_MULTICASTES1C_vS1D_EENS_8epilogue10collective6detail29Sm90TmaWarpSpecializedAdapterINS1H_15DefaultEpilogueISK_SL_SL_NS1G_6thread17LinearCombinationISK_Li1EffLNS1L_9ScaleType4KindE0ELNS_15FloatRoundStyleE2ESK_EENS1_15EpilogueDefaultEEEEEvvEEEEvNT_6ParamsE)
        .other          _ZN7cutlass13device_kernelINS_4gemm6kernel13GemmUniversalIN4cute5tupleIJiiiiEEENS1_10collective13CollectiveMmaINS1_34MainloopSm90TmaGmmaWarpSpecializedILi6ENS5_IJNS4_1CILi2EEENSA_ILi1EEESC_EEENS1_35KernelTmaWarpSpecializedCooperativeEEENS5_IJNSA_ILi512EEENSA_ILi64EEENSA_ILi32EEEEEENS_10bfloat16_tENS5_IJlSC_lEEESK_SL_NS4_8TiledMMAINS4_8MMA_AtomIJNS4_4SM904GMMA27MMA_64x64x16_F32BF16BF16_SSILNSP_5MajorE0ELSR_0ELNSP_7ScaleInE1ELSS_1EEEEEENS4_6LayoutISD_NS5_IJSC_NSA_ILi0EEESW_EEEEENS5_IJNS4_10UnderscoreESZ_SZ_EEEEENS4_13SM90_TMA_LOADENS4_14ComposedLayoutINS4_7SwizzleILi2ELi4ELi3EEENS4_18smem_ptr_flag_bitsILi16EEENSV_INS5_IJNSA_ILi8EEESI_EEENS5_IJSI_SC_EEEEEEEvNS4_8identityENS4_23SM90_TMA_LOAD_MULTICASTES1C_vS1D_EENS_8epilogue10collective6detail29Sm90TmaWarpSpecializedAdapterINS1H_15DefaultEpilogueISK_SL_SL_NS1G_6thread17LinearCombinationISK_Li1EffLNS1L_9ScaleType4KindE0ELNS_15FloatRoundStyleE2ESK_EENS1_15EpilogueDefaultEEEEEvvEEEEvNT_6ParamsE,@"STO_CUDA_ENTRY STV_DEFAULT"
_ZN7cutlass13device_kernelINS_4gemm6kernel13GemmUniversalIN4cute5tupleIJiiiiEEENS1_10collective13CollectiveMmaINS1_34MainloopSm90TmaGmmaWarpSpecializedILi6ENS5_IJNS4_1CILi2EEENSA_ILi1EEESC_EEENS1_35KernelTmaWarpSpecializedCooperativeEEENS5_IJNSA_ILi512EEENSA_ILi64EEENSA_ILi32EEEEEENS_10bfloat16_tENS5_IJlSC_lEEESK_SL_NS4_8TiledMMAINS4_8MMA_AtomIJNS4_4SM904GMMA27MMA_64x64x16_F32BF16BF16_SSILNSP_5MajorE0ELSR_0ELNSP_7ScaleInE1ELSS_1EEEEEENS4_6LayoutISD_NS5_IJSC_NSA_ILi0EEESW_EEEEENS5_IJNS4_10UnderscoreESZ_SZ_EEEEENS4_13SM90_TMA_LOADENS4_14ComposedLayoutINS4_7SwizzleILi2ELi4ELi3EEENS4_18smem_ptr_flag_bitsILi16EEENSV_INS5_IJNSA_ILi8EEESI_EEENS5_IJSI_SC_EEEEEEEvNS4_8identityENS4_23SM90_TMA_LOAD_MULTICASTES1C_vS1D_EENS_8epilogue10collective6detail29Sm90TmaWarpSpecializedAdapterINS1H_15DefaultEpilogueISK_SL_SL_NS1G_6thread17LinearCombinationISK_Li1EffLNS1L_9ScaleType4KindE0ELNS_15FloatRoundStyleE2ESK_EENS1_15EpilogueDefaultEEEEEvvEEEEvNT_6ParamsE:
[----:B------:R-:W0:Y:S01]  /*0000*/  LDC R1, c[0x0][0x28] ;  /* 0x00000a00ff017b82 */ /* 0x000e220000000800 */
[----:B------:R-:W1:Y:S01]  /*0010*/  S2R R18, SR_TID.X ;  /* 0x0000000000127919 */ /* 0x000e620000002100 */
[----:B------:R-:W-:Y:S01]  /*0020*/  ELECT P0, URZ, PT ;  /* 0x00000000003f782f */ /* 0x000fe20003800000 */
[----:B------:R-:W-:Y:S01]  /*0030*/  BSSY B0, `(.L_x_0) ;  /* 0x000000f000007945 */ /* 0x000fe20003800000 */
[--C-:B-1----:R-:W-:Y:S02]  /*0040*/  SHF.R.U32.HI R0, RZ, 0x5, R18.reuse ;  /* 0x00000005ff007819 */ /* 0x102fe40000011612 */
[----:B------:R-:W-:-:S03]  /*0050*/  SHF.R.U32.HI R3, RZ, 0x7, R18 ;  /* 0x00000007ff037819 */ /* 0x000fc60000011612 */
[----:B------:R-:W1:Y:S04]  /*0060*/  SHFL.IDX PT, R2, R0, RZ, 0x1f ;  /* 0x00001fff00027589 */ /* 0x000e6800000e0000 */
[----:B------:R2:W3:Y:S01]  /*0070*/  SHFL.IDX PT, R5, R3, RZ, 0x1f ;  /* 0x00001fff03057589 */ /* 0x0004e200000e0000 */
[----:B-1----:R-:W-:-:S13]  /*0080*/  ISETP.NE.OR P0, PT, R2, RZ, !P0 ;  /* 0x000000ff0200720c */ /* 0x002fda0004705670 */
[----:B0-23--:R-:W-:Y:S05]  /*0090*/  @P0 BRA `(.L_x_1) ;  /* 0x0000000000200947 */ /* 0x00dfea0003800000 */
[----:B------:R-:W-:Y:S02]  /*00a0*/  ULDC.64 UR4, c[0x0][0x198] ;  /* 0x0000660000047ab9 */ /* 0x000fe40000000a00 */
[----:B------:R-:W-:Y:S02]  /*00b0*/  UIADD3 UR6, UP0, UR4, 0xf0, URZ ;  /* 0x000000f004067890 */ /* 0x000fe4000ff1e03f */
[----:B------:R-:W-:Y:S02]  /*00c0*/  UIADD3 UR4, UP1, UR4, 0x1f0, URZ ;  /* 0x000001f004047890 */ /* 0x000fe4000ff3e03f */
[----:B------:R-:W-:Y:S02]  /*00d0*/  UIADD3.X UR7, URZ, UR5, URZ, UP0, !UPT ;  /* 0x000000053f077290 */ /* 0x000fe400087fe43f */
[----:B------:R-:W-:-:S07]  /*00e0*/  UIADD3.X UR5, URZ, UR5, URZ, UP1, !UPT ;  /* 0x000000053f057290 */ /* 0x000fce0008ffe43f */
[----:B------:R0:W-:Y:S02]  /*00f0*/  UTMACCTL.PF [UR6] ;  /* 0x00000000060079b9 */ /* 0x0001e40008040000 */
[----:B------:R0:W-:Y:S02]  /*0100*/  UTMACCTL.PF [UR4] ;  /* 0x00000000040079b9 */ /* 0x0001e40008040000 */
[----:B0-----:R-:W-:Y:S01]  /*0110*/  NOP ;  /* 0x0000000000007918 */ /* 0x001fe20000000000 */
.L_x_1:
[----:B------:R-:W-:Y:S05]  /*0120*/  BSYNC B0 ;  /* 0x0000000000007941 */ /* 0x000fea0003800000 */
.L_x_0:
[----:B------:R-:W0:Y:S02]  /*0130*/  SHFL.IDX PT, R3, R0, RZ, 0x1f ;  /* 0x00001fff00037589 */ /* 0x000e2400000e0000 */
[----:B0-----:R-:W-:-:S13]  /*0140*/  ISETP.NE.AND P0, PT, R3, RZ, PT ;  /* 0x000000ff0300720c */ /* 0x001fda0003f05270 */
[----:B------:R-:W-:Y:S05]  /*0150*/  @P0 BRA `(.L_x_2) ;  /* 0x0000000000680947 */ /* 0x000fea0003800000 */
[----:B------:R-:W0:Y:S01]  /*0160*/  S2UR UR8, SR_CgaCtaId ;  /* 0x00000000000879c3 */ /* 0x000e220000008800 */
[----:B------:R-:W-:Y:S01]  /*0170*/  UMOV UR4, 0x400 ;  /* 0x0000040000047882 */ /* 0x000fe20000000000 */
[----:B------:R-:W-:Y:S01]  /*0180*/  UMOV UR5, 0x1 ;  /* 0x0000000100057882 */ /* 0x000fe20000000000 */
[----:B------:R-:W-:Y:S01]  /*0190*/  UMOV UR6, 0x4 ;  /* 0x0000000400067882 */ /* 0x000fe20000000000 */
[----:B------:R-:W-:Y:S01]  /*01a0*/  ELECT P0, URZ, PT ;  /* 0x00000000003f782f */ /* 0x000fe20003800000 */
[----:B------:R-:W-:-:S04]  /*01b0*/  UIADD3 UR6, -UR6, 0x100000, URZ ;  /* 0x0010000006067890 */ /* 0x000fc8000fffe13f */
[----:B------:R-:W-:Y:S02]  /*01c0*/  USHF.L.U32 UR7, UR6, 0xb, URZ ;  /* 0x0000000b06077899 */ /* 0x000fe4000800063f */
[----:B------:R-:W-:Y:S02]  /*01d0*/  USHF.L.U32 UR6, UR6, 0x1, URZ ;  /* 0x0000000106067899 */ /* 0x000fe4000800063f */
[----:B0-----:R-:W-:Y:S02]  /*01e0*/  ULEA UR8, UR8, UR4, 0x18 ;  /* 0x0000000408087291 */ /* 0x001fe4000f8ec03f */
[----:B------:R-:W-:-:S04]  /*01f0*/  UIADD3 UR4, -UR5, 0x100000, URZ ;  /* 0x0010000005047890 */ /* 0x000fc8000fffe13f */
[----:B------:R-:W-:Y:S02]  /*0200*/  USHF.L.U32 UR5, UR4, 0xb, URZ ;  /* 0x0000000b04057899 */ /* 0x000fe4000800063f */
[----:B------:R-:W-:Y:S01]  /*0210*/  USHF.L.U32 UR4, UR4, 0x1, URZ ;  /* 0x0000000104047899 */ /* 0x000fe2000800063f */
[----:B------:R-:W0:Y:S11]  /*0220*/  FENCE.VIEW.ASYNC.S ;  /* 0x00000000000073c6 */ /* 0x000e360000000000 */
[----:B0-----:R0:W1:Y:S01]  /*0230*/  SYNCS.EXCH.64 URZ, [UR8], UR4 ;  /* 0x00000004083f75b2 */ /* 0x0010620008000100 */
[----:B------:R0:W2:Y:S01]  /*0240*/  SYNCS.EXCH.64 URZ, [UR8+0x30], UR6 ;  /* 0x00003006083f75b2 */ /* 0x0000a20008000100 */
[----:B------:R0:W3:Y:S01]  /*0250*/  SYNCS.EXCH.64 URZ, [UR8+0x8], UR4 ;  /* 0x00000804083f75b2 */ /* 0x0000e20008000100 */
[----:B------:R0:W4:Y:S01]  /*0260*/  SYNCS.EXCH.64 URZ, [UR8+0x38], UR6 ;  /* 0x00003806083f75b2 */ /* 0x0001220008000100 */
[----:B------:R0:W0:Y:S01]  /*0270*/  SYNCS.EXCH.64 URZ, [UR8+0x10], UR4 ;  /* 0x00001004083f75b2 */ /* 0x0000220008000100 */
[----:B------:R0:W0:Y:S01]  /*0280*/  SYNCS.EXCH.64 URZ, [UR8+0x40], UR6 ;  /* 0x00004006083f75b2 */ /* 0x0000220008000100 */
[----:B------:R0:W0:Y:S01]  /*0290*/  SYNCS.EXCH.64 URZ, [UR8+0x18], UR4 ;  /* 0x00001804083f75b2 */ /* 0x0000220008000100 */
[----:B------:R0:W0:Y:S01]  /*02a0*/  SYNCS.EXCH.64 URZ, [UR8+0x48], UR6 ;  /* 0x00004806083f75b2 */ /* 0x0000220008000100 */
[----:B------:R0:W0:Y:S01]  /*02b0*/  SYNCS.EXCH.64 URZ, [UR8+0x20], UR4 ;  /* 0x00002004083f75b2 */ /* 0x0000220008000100 */
[----:B------:R0:W0:Y:S01]  /*02c0*/  SYNCS.EXCH.64 URZ, [UR8+0x50], UR6 ;  /* 0x00005006083f75b2 */ /* 0x0000220008000100 */
[----:B------:R0:W0:Y:S01]  /*02d0*/  SYNCS.EXCH.64 URZ, [UR8+0x28], UR4 ;  /* 0x00002804083f75b2 */ /* 0x0000220008000100 */
[----:B------:R0:W0:Y:S01]  /*02e0*/  SYNCS.EXCH.64 URZ, [UR8+0x58], UR6 ;  /* 0x00005806083f75b2 */ /* 0x0000220008000100 */
[----:B------:R-:W-:Y:S01]  /*02f0*/  NOP ;  /* 0x0000000000007918 */ /* 0x000fe20000000000 */
.L_x_2:
[----:B------:R-:W-:Y:S01]  /*0300*/  SHF.R.S32.HI R7, RZ, 0x1f, R18 ;  /* 0x0000001fff077819 */ /* 0x000fe20000011412 */
[----:B------:R-:W5:Y:S01]  /*0310*/  SHFL.IDX PT, R0, R0, RZ, 0x1f ;  /* 0x00001fff00007589 */ /* 0x000f6200000e0000 */
[----:B0-----:R-:W0:Y:S01]  /*0320*/  S2UR UR8, SR_CTAID.X ;  /* 0x00000000000879c3 */ /* 0x001e220000002500 */
[----:B------:R-:W-:Y:S02]  /*0330*/  ELECT P0, URZ, PT ;  /* 0x00000000003f782f */ /* 0x000fe40003800000 */
[----:B------:R-:W-:Y:S01]  /*0340*/  LEA.HI R7, R7, R18, RZ, 0x7 ;  /* 0x0000001207077211 */ /* 0x000fe200078f38ff */
[----:B------:R-:W1:Y:S01]  /*0350*/  S2R R4, SR_CTAID.Y ;  /* 0x0000000000047919 */ /* 0x000e620000002600 */
[----:B------:R-:W-:Y:S01]  /*0360*/  SHF.R.S32.HI R8, RZ, 0x1f, R3 ;  /* 0x0000001fff087819 */ /* 0x000fe20000011403 */
[----:B------:R-:W-:Y:S01]  /*0370*/  ULDC UR4, c[0x0][0x150] ;  /* 0x0000540000047ab9 */ /* 0x000fe20000000800 */
[----:B------:R-:W-:Y:S01]  /*0380*/  LOP3.LUT R7, R7, 0xffffff80, RZ, 0xc0, !PT ;  /* 0xffffff8007077812 */ /* 0x000fe200078ec0ff */
[----:B------:R-:W-:Y:S01]  /*0390*/  NOP ;  /* 0x0000000000007918 */ /* 0x000fe20000000000 */
[----:B------:R-:W-:Y:S01]  /*03a0*/  LEA.HI R8, R8, R3, RZ, 0x2 ;  /* 0x0000000308087211 */ /* 0x000fe200078f10ff */
[----:B------:R-:W2:Y:S01]  /*03b0*/  LDC R10, c[0x0][0x144] ;  /* 0x00005100ff0a7b82 */ /* 0x000ea20000000800 */
[----:B------:R-:W-:Y:S01]  /*03c0*/  NOP ;  /* 0x0000000000007918 */ /* 0x000fe20000000000 */
[----:B------:R-:W-:Y:S01]  /*03d0*/  IMAD.IADD R6, R18, 0x1, -R7 ;  /* 0x0000000112067824 */ /* 0x000fe200078e0a07 */
[----:B------:R-:W-:Y:S01]  /*03e0*/  LOP3.LUT R8, R8, 0x3ffffffc, RZ, 0xc0, !PT ;  /* 0x3ffffffc08087812 */ /* 0x000fe200078ec0ff */
[----:B------:R-:W-:Y:S01]  /*03f0*/  IMAD.MOV.U32 R22, RZ, RZ, 0x1 ;  /* 0x00000001ff167424 */ /* 0x000fe200078e00ff */
[----:B------:R-:W-:-:S02]  /*0400*/  ISETP.NE.AND P3, PT, R5, RZ, PT ;  /* 0x000000ff0500720c */ /* 0x000fc40003f65270 */
[----:B------:R-:W-:Y:S01]  /*0410*/  SHF.R.S32.HI R7, RZ, 0x1f, R6 ;  /* 0x0000001fff077819 */ /* 0x000fe20000011406 */
[----:B------:R-:W-:Y:S01]  /*0420*/  IMAD.IADD R8, R3, 0x1, -R8 ;  /* 0x0000000103087824 */ /* 0x000fe200078e0a08 */
[----:B------:R-:W3:Y:S02]  /*0430*/  LDC R13, c[0x0][0x140] ;  /* 0x00005000ff0d7b82 */ /* 0x000ee40000000800 */
[----:B------:R-:W-:Y:S02]  /*0440*/  LEA.HI R7, R7, R6, RZ, 0x3 ;  /* 0x0000000607077211 */ /* 0x000fe400078f18ff */
[----:B-----5:R-:W-:Y:S02]  /*0450*/  ISETP.NE.OR P0, PT, R0, RZ, !P0 ;  /* 0x000000ff0000720c */ /* 0x020fe40004705670 */
[--C-:B------:R-:W-:Y:S02]  /*0460*/  SHF.R.S32.HI R0, RZ, 0x3, R7.reuse ;  /* 0x00000003ff007819 */ /* 0x100fe40000011407 */
[----:B------:R-:W-:-:S02]  /*0470*/  SHF.R.S32.HI R7, RZ, 0x1f, R7 ;  /* 0x0000001fff077819 */ /* 0x000fc40000011407 */
[----:B0-----:R-:W-:Y:S02]  /*0480*/  I2FP.F32.U32 R9, UR8 ;  /* 0x0000000800097c45 */ /* 0x001fe40008201000 */
[----:B------:R-:W-:-:S03]  /*0490*/  LEA.HI R7, R7, R0, RZ, 0x2 ;  /* 0x0000000007077211 */ /* 0x000fc600078f10ff */
[----:B------:R-:W-:Y:S01]  /*04a0*/  FMUL R9, R9, UR4 ;  /* 0x0000000409097c20 */ /* 0x000fe20008400000 */
[----:B------:R-:W-:Y:S01]  /*04b0*/  LOP3.LUT R7, R7, 0xfffffffc, RZ, 0xc0, !PT ;  /* 0xfffffffc07077812 */ /* 0x000fe200078ec0ff */
[----:B------:R-:W-:Y:S01]  /*04c0*/  VOTEU.ALL UP0, P0 ;  /* 0x00000000003f7886 */ /* 0x000fe20000000000 */
[----:B-1----:R-:W-:Y:S01]  /*04d0*/  I2FP.F32.U32 R3, R4 ;  /* 0x0000000400037245 */ /* 0x002fe20000201000 */
[----:B------:R-:W-:Y:S01]  /*04e0*/  ULDC UR4, c[0x0][0x154] ;  /* 0x0000550000047ab9 */ /* 0x000fe20000000800 */
[----:B------:R-:W-:Y:S01]  /*04f0*/  VOTEU.ALL UP1, P0 ;  /* 0x00000000003f7886 */ /* 0x000fe20000020000 */
[----:B------:R-:W0:Y:S01]  /*0500*/  F2I.U32.TRUNC.NTZ R9, R9 ;  /* 0x0000000900097305 */ /* 0x000e22000020f000 */
[----:B------:R-:W-:Y:S01]  /*0510*/  IMAD.IADD R7, R0, 0x1, -R7 ;  /* 0x0000000100077824 */ /* 0x000fe200078e0a07 */
[----:B------:R-:W1:Y:S01]  /*0520*/  @!UP0 S2UR UR7, SR_CgaCtaId ;  /* 0x00000000000789c3 */ /* 0x000e620000008800 */
[----:B------:R-:W-:Y:S01]  /*0530*/  FMUL R12, R3, UR4 ;  /* 0x00000004030c7c20 */ /* 0x000fe20008400000 */
[----:B------:R-:W-:Y:S01]  /*0540*/  UMOV UR4, 0x20 ;  /* 0x0000002000047882 */ /* 0x000fe20000000000 */
[----:B------:R-:W-:Y:S01]  /*0550*/  IMAD R8, R8, 0x4, R7 ;  /* 0x0000000408087824 */ /* 0x000fe200078e0207 */
[----:B------:R-:W-:Y:S01]  /*0560*/  @!UP0 UMOV UR6, 0x400 ;  /* 0x0000040000068882 */ /* 0x000fe20000000000 */
[----:B------:R-:W-:-:S04]  /*0570*/  @!UP0 UIADD3 UR4, -UR4, 0x100000, URZ ;  /* 0x0010000004048890 */ /* 0x000fc8000fffe13f */
[----:B------:R-:W-:Y:S02]  /*0580*/  @!UP0 USHF.L.U32 UR5, UR4, 0xb, URZ ;  /* 0x0000000b04058899 */ /* 0x000fe4000800063f */
[----:B------:R-:W-:Y:S01]  /*0590*/  @!UP0 USHF.L.U32 UR4, UR4, 0x1, URZ ;  /* 0x0000000104048899 */ /* 0x000fe2000800063f */
[----:B---3--:R-:W-:Y:S01]  /*05a0*/  ISETP.EQ.U32.AND P2, PT, R13, 0x1, PT ;  /* 0x000000010d00780c */ /* 0x008fe20003f42070 */
[----:B------:R-:W3:Y:S01]  /*05b0*/  F2I.U32.TRUNC.NTZ R12, R12 ;  /* 0x0000000c000c7305 */ /* 0x000ee2000020f000 */
[C---:B------:R-:W-:Y:S01]  /*05c0*/  LEA.HI R0, R8.reuse, R8, RZ, 0x1 ;  /* 0x0000000808007211 */ /* 0x040fe200078f08ff */
[----:B------:R-:W5:Y:S01]  /*05d0*/  LDC R7, c[0x0][0x148] ;  /* 0x00005200ff077b82 */ /* 0x000f620000000800 */
[----:B------:R-:W-:Y:S02]  /*05e0*/  IMAD.SHL.U32 R23, R8, 0x4, RZ ;  /* 0x0000000408177824 */ /* 0x000fe400078e00ff */
[----:B------:R-:W-:Y:S01]  /*05f0*/  LOP3.LUT R11, R0, 0xfffffffe, RZ, 0xc0, !PT ;  /* 0xfffffffe000b7812 */ /* 0x000fe200078ec0ff */
[----:B0-----:R-:W-:Y:S01]  /*0600*/  IMAD.MOV R15, RZ, RZ, -R9 ;  /* 0x000000ffff0f7224 */ /* 0x001fe200078e0a09 */
[----:B------:R-:W-:-:S02]  /*0610*/  SHF.R.S32.HI R9, RZ, 0x1f, R2 ;  /* 0x0000001fff097819 */ /* 0x000fc40000011402 */
[----:B------:R-:W-:Y:S01]  /*0620*/  LOP3.LUT R23, R8, 0xc, R23, 0x78, !PT ;  /* 0x0000000c08177812 */ /* 0x000fe200078e7817 */
[----:B--2---:R-:W-:Y:S01]  /*0630*/  IMAD R3, R10, R15, UR8 ;  /* 0x000000080a037e24 */ /* 0x004fe2000f8e020f */
[----:B------:R-:W-:Y:S01]  /*0640*/  LEA.HI R9, R9, R2, RZ, 0x2 ;  /* 0x0000000209097211 */ /* 0x000fe200078f10ff */
[----:B------:R-:W-:-:S03]  /*0650*/  IMAD.IADD R0, R8, 0x1, -R11 ;  /* 0x0000000108007824 */ /* 0x000fc600078e0a0b */
[----:B------:R-:W-:Y:S01]  /*0660*/  LOP3.LUT R9, R9, 0xfffffffc, RZ, 0xc0, !PT ;  /* 0xfffffffc09097812 */ /* 0x000fe200078ec0ff */
[----:B---3--:R-:W-:Y:S01]  /*0670*/  IMAD.MOV R24, RZ, RZ, -R12 ;  /* 0x000000ffff187224 */ /* 0x008fe200078e0a0c */
[----:B------:R-:W-:Y:S01]  /*0680*/  ISETP.NE.AND P4, PT, R0, R3, PT ;  /* 0x000000030000720c */ /* 0x000fe20003f85270 */
[----:B-1----:R-:W-:Y:S02]  /*0690*/  @!UP0 ULEA UR6, UR7, UR6, 0x18 ;  /* 0x0000000607068291 */ /* 0x002fe4000f8ec03f */
[----:B------:R-:W-:Y:S01]  /*06a0*/  IMAD.IADD R0, R2, 0x1, -R9 ;  /* 0x0000000102007824 */ /* 0x000fe200078e0a09 */
[----:B------:R-:W-:Y:S01]  /*06b0*/  VOTEU.ALL UP0, P0 ;  /* 0x00000000003f7886 */ /* 0x000fe20000000000 */
[----:B------:R-:W-:Y:S01]  /*06c0*/  LOP3.LUT P0, RZ, R6, 0x7, RZ, 0xc0, !PT ;  /* 0x0000000706ff7812 */ /* 0x000fe2000780c0ff */
[----:B------:R-:W-:Y:S02]  /*06d0*/  VIADD R6, R5, 0xffffffff ;  /* 0xffffffff05067836 */ /* 0x000fe40000000000 */
[----:B------:R-:W-:Y:S01]  /*06e0*/  ISETP.NE.AND P1, PT, R0, 0x3, PT ;  /* 0x000000030000780c */ /* 0x000fe20003f25270 */
[----:B-----5:R-:W-:Y:S01]  /*06f0*/  IMAD R9, R7, R24, R4 ;  /* 0x0000001807097224 */ /* 0x020fe200078e0204 */
[----:B------:R-:W-:-:S02]  /*0700*/  ISETP.LT.U32.AND P0, PT, R23, 0x2, !P0 ;  /* 0x000000021700780c */ /* 0x000fc40004701070 */
[----:B------:R-:W-:Y:S01]  /*0710*/  ISETP.EQ.OR P1, PT, R0, RZ, !P1 ;  /* 0x000000ff0000720c */ /* 0x000fe20004f22670 */
[----:B------:R-:W0:Y:S02]  /*0720*/  FENCE.VIEW.ASYNC.S ;  /* 0x00000000000073c6 */ /* 0x000e240000000000 */
[----:B0-----:R0:W1:Y:S01]  /*0730*/  @!UP0 SYNCS.EXCH.64 URZ, [UR6+0x70], UR4 ;  /* 0x00007004063f85b2 */ /* 0x0010620008000100 */
[----:B------:R-:W-:Y:S02]  /*0740*/  @P4 LEA.HI R2, R23, R23, RZ, 0x1 ;  /* 0x0000001717024211 */ /* 0x000fe400078f08ff */
[----:B------:R-:W-:Y:S02]  /*0750*/  ISETP.EQ.AND P1, PT, R5, RZ, P1 ;  /* 0x000000ff0500720c */ /* 0x000fe40000f22270 */
[----:B------:R-:W-:Y:S02]  /*0760*/  @P4 SHF.R.S32.HI R2, RZ, 0x1, R2 ;  /* 0x00000001ff024819 */ /* 0x000fe40000011402 */
[----:B------:R-:W-:-:S02]  /*0770*/  ISETP.GE.U32.AND P6, PT, R6, 0x2, PT ;  /* 0x000000020600780c */ /* 0x000fc40003fc6070 */
[----:B------:R-:W-:Y:S02]  /*0780*/  @P4 ISETP.NE.AND P5, PT, R2, R9, PT ;  /* 0x000000090200420c */ /* 0x000fe40003fa5270 */
[----:B------:R-:W-:Y:S02]  /*0790*/  SEL R9, RZ, 0x1, !P0 ;  /* 0x00000001ff097807 */ /* 0x000fe40004000000 */
[----:B------:R-:W-:Y:S02]  /*07a0*/  @P4 SEL R22, RZ, 0x1, P5 ;  /* 0x00000001ff164807 */ /* 0x000fe40002800000 */
[----:B------:R-:W-:Y:S01]  /*07b0*/  SEL R19, RZ, 0x1, !P1 ;  /* 0x00000001ff137807 */ /* 0x000fe20004800000 */
[----:B------:R0:W2:Y:S01]  /*07c0*/  @!UP1 SYNCS.EXCH.64 URZ, [UR6+0x78], UR4 ;  /* 0x00007804063f95b2 */ /* 0x0000a20008000100 */
[----:B------:R-:W-:Y:S01]  /*07d0*/  LOP3.LUT R22, R22, R9, RZ, 0xc0, !PT ;  /* 0x0000000916167212 */ /* 0x000fe200078ec0ff */
[----:B------:R-:W-:Y:S01]  /*07e0*/  NOP ;  /* 0x0000000000007918 */ /* 0x000fe20000000000 */
[----:B------:R-:W-:Y:S01]  /*07f0*/  SEL R19, R19, 0x2, P6 ;  /* 0x0000000213137807 */ /* 0x000fe20003000000 */
[----:B------:R-:W-:Y:S06]  /*0800*/  @!P2 BRA `(.L_x_3) ;  /* 0x000000000008a947 */ /* 0x000fec0003800000 */
[----:B-12-4-:R-:W-:Y:S01]  /*0810*/  UCGABAR_ARV ;  /* 0x00000000000079c7 */ /* 0x016fe20008000000 */
[----:B------:R-:W-:Y:S05]  /*0820*/  BRA `(.L_x_4) ;  /* 0x0000000000047947 */ /* 0x000fea0003800000 */
.L_x_3:
[----:B-12-4-:R-:W-:Y:S01]  /*0830*/  NOP ;  /* 0x0000000000007918 */ /* 0x016fe20000000000 */
.L_x_4:
[----:B------:R-:W1:Y:S01]  /*0840*/  LDC R2, c[0x0][0x65c] ;  /* 0x00019700ff027b82 */ /* 0x000e620000000800 */
[----:B------:R-:W-:Y:S01]  /*0850*/  IMAD.U32 R8, RZ, RZ, UR8 ;  /* 0x00000008ff087e24 */ /* 0x000fe2000f8e00ff */
[----:B------:R-:W-:Y:S01]  /*0860*/  LOP3.LUT R152, R152, 0xfffff7ff, RZ, 0xc0, !PT ;  /* 0xfffff7ff98987812 */ /* 0x000fe200078ec0ff */
[----:B------:R-:W-:Y:S01]  /*0870*/  IMAD.MOV.U32 R9, RZ, RZ, RZ ;  /* 0x000000ffff097224 */ /* 0x000fe200078e00ff */
[----:B-1----:R-:W-:-:S13]  /*0880*/  ISETP.NE.AND P1, PT, R2, 0x1, PT ;  /* 0x000000010200780c */ /* 0x002fda0003f25270 */
[----:B------:R-:W1:Y:S01]  /*0890*/  @P1 LDC R17, c[0x0][0x10] ;  /* 0x00000400ff111b82 */ /* 0x000e620000000800 */
[----:B------:R-:W-:Y:S01]  /*08a0*/  @P1 IMAD.MOV.U32 R5, RZ, RZ, RZ ;  /* 0x000000ffff051224 */ /* 0x000fe200078e00ff */
[----:B------:R-:W-:Y:S01]  /*08b0*/  @P1 LOP3.LUT R152, R152, 0x800, RZ, 0xfc, !PT ;  /* 0x0000080098981812 */ /* 0x000fe200078efcff */
[----:B------:R-:W-:-:S05]  /*08c0*/  @P1 IMAD.MOV.U32 R13, RZ, RZ, RZ ;  /* 0x000000ffff0d1224 */ /* 0x000fca00078e00ff */
[----:B------:R-:W2:Y:S01]  /*08d0*/  @!P1 LDC R11, c[0x0][0xc] ;  /* 0x00000300ff0b9b82 */ /* 0x000ea20000000800 */
[----:B-1----:R-:W-:-:S04]  /*08e0*/  @P1 IMAD.WIDE.U32 R16, R17, UR8, R4 ;  /* 0x0000000811101c25 */ /* 0x002fc8000f8e0004 */
[----:B------:R-:W-:Y:S02]  /*08f0*/  @P1 IMAD.IADD R17, R17, 0x1, R13 ;  /* 0x0000000111111824 */ /* 0x000fe400078e020d */
[----:B--2---:R-:W-:-:S04]  /*0900*/  @!P1 IMAD.WIDE.U32 R8, R4, R11, R8 ;  /* 0x0000000b04089225 */ /* 0x004fc800078e0008 */
[----:B------:R-:W-:Y:S02]  /*0910*/  @!P1 IMAD.MOV.U32 R16, RZ, RZ, R8 ;  /* 0x000000ffff109224 */ /* 0x000fe400078e0008 */
[----:B------:R-:W-:Y:S01]  /*0920*/  @!P1 IMAD.MOV.U32 R17, RZ, RZ, R9 ;  /* 0x000000ffff119224 */ /* 0x000fe200078e0009 */
[----:B------:R-:W-:Y:S06]  /*0930*/  @!P2 BRA `(.L_x_5) ;  /* 0x00000000000ca947 */ /* 0x000fec0003800000 */
[----:B------:R-:W-:Y:S01]  /*0940*/  UCGABAR_WAIT ;  /* 0x0000000000007dc7 */ /* 0x000fe20008000000 */
[----:B------:R-:W-:Y:S01]  /*0950*/  CCTL.IVALL ;  /* 0x00000000ff00798f */ /* 0x000fe20002000000 */
[----:B------:R-:W-:Y:S05]  /*0960*/  BRA `(.L_x_6) ;  /* 0x0000000000047947 */ /* 0x000fea0003800000 */
.L_x_5:
[----:B------:R-:W-:Y:S06]  /*0970*/  BAR.SYNC.DEFER_BLOCKING 0x0 ;  /* 0x0000000000007b1d */ /* 0x000fec0000010000 */
.L_x_6:
[----:B------:R-:W-:Y:S05]  /*0980*/  @!P3 BRA `(.L_x_7) ;  /* 0x000000c40070b947 */ /* 0x000fea0003800000 */
[----:B------:R-:W-:-:S13]  /*0990*/  ISETP.GT.U32.AND P0, PT, R6, 0x1, PT ;  /* 0x000000010600780c */ /* 0x000fda0003f04070 */
[----:B0-----:R-:W-:Y:S05]  /*09a0*/  @P0 EXIT ;  /* 0x000000000000094d */ /* 0x001fea0003800000 */
[----:B------:R-:W-:Y:S01]  /*09b0*/  ULDC.64 UR4, c[0x0][0x650] ;  /* 0x0001940000047ab9 */ /* 0x000fe20000000a00 */
[----:B------:R-:W-:Y:S01]  /*09c0*/  PRMT R0, RZ, 0x7610, R0 ;  /* 0x00007610ff007816 */ /* 0x000fe20000000000 */
[----:B------:R-:W-:Y:S01]  /*09d0*/  IMAD.MOV.U32 R157, RZ, RZ, -0x1 ;  /* 0xffffffffff9d7424 */ /* 0x000fe200078e00ff */
[----:B------:R-:W-:Y:S01]  /*09e0*/  ISETP.GE.U32.AND P0, PT, R16, UR4, PT ;  /* 0x0000000410007c0c */ /* 0x000fe2000bf06070 */
[----:B------:R-:W-:Y:S02]  /*09f0*/  IMAD.MOV.U32 R156, RZ, RZ, -0x1 ;  /* 0xffffffffff9c7424 */ /* 0x000fe400078e00ff */
[----:B------:R-:W-:Y:S01]  /*0a00*/  IMAD.MOV.U32 R153, RZ, RZ, -0x1 ;  /* 0xffffffffff997424 */ /* 0x000fe200078e00ff */
[----:B------:R-:W-:-:S13]  /*0a10*/  ISETP.GE.U32.AND.EX P0, PT, R17, UR5, PT, P0 ;  /* 0x0000000511007c0c */ /* 0x000fda000bf06100 */
[----:B------:R-:W-:Y:S05]  /*0a20*/  @P0 BRA `(.L_x_8) ;  /* 0x0000000400280947 */ /* 0x000fea0003800000 */
[----:B------:R-:W0:Y:S01]  /*0a30*/  LDC.64 R20, c[0x0][0x628] ;  /* 0x00018a00ff147b82 */ /* 0x000e220000000a00 */
[----:B------:R-:W-:Y:S02]  /*0a40*/  IMAD.MOV.U32 R8, RZ, RZ, R16 ;  /* 0x000000ffff087224 */ /* 0x000fe400078e0010 */
[----:B------:R-:W-:-:S05]  /*0a50*/  IMAD.MOV.U32 R9, RZ, RZ, R17 ;  /* 0x000000ffff097224 */ /* 0x000fca00078e0011 */
[----:B------:R-:W1:Y:S08]  /*0a60*/  LDC R0, c[0x0][0x630] ;  /* 0x00018c00ff007b82 */ /* 0x000e700000000800 */
[----:B------:R-:W2:Y:S01]  /*0a70*/  LDC.64 R26, c[0x0][0x620] ;  /* 0x00018800ff1a7b82 */ /* 0x000ea20000000a00 */
[----:B0-----:R-:W-:-:S04]  /*0a80*/  ISETP.NE.U32.AND P0, PT, R20, RZ, PT ;  /* 0x000000ff1400720c */ /* 0x001fc80003f05070 */
[----:B------:R-:W-:-:S13]  /*0a90*/  ISETP.NE.AND.EX P0, PT, R21, RZ, PT, P0 ;  /* 0x000000ff1500720c */ /* 0x000fda0003f05300 */
[----:B-12---:R-:W-:Y:S05]  /*0aa0*/  @!P0 BRA `(.L_x_9) ;  /* 0x0000000000288947 */ /* 0x006fea0003800000 */
[----:B------:R-:W0:Y:S02]  /*0ab0*/  LDC R13, c[0x0][0x634] ;  /* 0x00018d00ff0d7b82 */ /* 0x000e240000000800 */
[----:B0-----:R-:W-:-:S05]  /*0ac0*/  IADD3 R13, P0, R16, R13, RZ ;  /* 0x0000000d100d7210 */ /* 0x001fca0007f1e0ff */
[----:B------:R-:W-:-:S04]  /*0ad0*/  IMAD.X R15, RZ, RZ, R17, P0 ;  /* 0x000000ffff0f7224 */ /* 0x000fc800000e0611 */
[----:B------:R-:W-:-:S04]  /*0ae0*/  IMAD.WIDE.U32 R8, R15, R20, RZ ;  /* 0x000000140f087225 */ /* 0x000fc800078e00ff */
[----:B------:R-:W-:-:S04]  /*0af0*/  IMAD.WIDE.U32 R10, P0, R13, R21, R8 ;  /* 0x000000150d0a7225 */ /* 0x000fc80007800008 */
[----:B------:R-:W-:-:S04]  /*0b00*/  IMAD.WIDE.U32 R8, R13, R20, RZ ;  /* 0x000000140d087225 */ /* 0x000fc800078e00ff */
[----:B------:R-:W-:Y:S01]  /*0b10*/  IMAD.X R13, RZ, RZ, RZ, P0 ;  /* 0x000000ffff0d7224 */ /* 0x000fe200000e06ff */
[----:B------:R-:W-:Y:S01]  /*0b20*/  IADD3 RZ, P0, R9, R10, RZ ;  /* 0x0000000a09ff7210 */ /* 0x000fe20007f1e0ff */
[----:B------:R-:W-:-:S04]  /*0b30*/  IMAD.MOV.U32 R12, RZ, RZ, R11 ;  /* 0x000000ffff0c7224 */ /* 0x000fc800078e000b */
[----:B------:R-:W-:-:S08]  /*0b40*/  IMAD.WIDE.U32.X R8, R15, R21, R12, P0 ;  /* 0x000000150f087225 */ /* 0x000fd000000e040c */
.L_x_9:
[----:B------:R-:W0:Y:S01]  /*0b50*/  LDC.64 R20, c[0x0][0x640] ;  /* 0x00019000ff147b82 */ /* 0x000e220000000a00 */
[--C-:B------:R-:W-:Y:S01]  /*0b60*/  SHF.R.U64 R153, R8, R0, R9.reuse ;  /* 0x0000000008997219 */ /* 0x100fe20000001209 */
[----:B------:R-:W-:Y:S01]  /*0b70*/  IMAD R28, R7, R24, R4 ;  /* 0x00000018071c7224 */ /* 0x000fe200078e0204 */
[----:B------:R-:W-:Y:S01]  /*0b80*/  SHF.R.U32.HI R0, RZ, R0, R9 ;  /* 0x00000000ff007219 */ /* 0x000fe20000011609 */
[----:B------:R-:W-:Y:S01]  /*0b90*/  IMAD.MOV.U32 R25, RZ, RZ, 0x1 ;  /* 0x00000001ff197424 */ /* 0x000fe200078e00ff */
[----:B------:R-:W-:-:S03]  /*0ba0*/  IADD3 R5, P0, RZ, -R153, RZ ;  /* 0x80000099ff057210 */ /* 0x000fc60007f1e0ff */
[----:B------:R-:W1:Y:S02]  /*0bb0*/  LDC R6, c[0x0][0x618] ;  /* 0x00018600ff067b82 */ /* 0x000e640000000800 */
[----:B------:R-:W-:-:S04]  /*0bc0*/  IMAD.X R9, RZ, RZ, ~R0, P0 ;  /* 0x000000ffff097224 */ /* 0x000fc800000e0e00 */
[-C--:B------:R-:W-:Y:S02]  /*0bd0*/  IMAD R0, R9, R26.reuse, RZ ;  /* 0x0000001a09007224 */ /* 0x080fe400078e02ff */
[----:B------:R-:W2:Y:S01]  /*0be0*/  LDC R11, c[0x0][0x608] ;  /* 0x00018200ff0b7b82 */ /* 0x000ea20000000800 */
[----:B------:R-:W-:-:S04]  /*0bf0*/  IMAD.WIDE.U32 R8, R5, R26, R16 ;  /* 0x0000001a05087225 */ /* 0x000fc800078e0010 */
[----:B------:R-:W-:-:S03]  /*0c00*/  IMAD R5, R5, R27, R0 ;  /* 0x0000001b05057224 */ /* 0x000fc600078e0200 */
[----:B------:R-:W3:Y:S01]  /*0c10*/  LDC R12, c[0x0][0x658] ;  /* 0x00019600ff0c7b82 */ /* 0x000ee20000000800 */
[----:B0-----:R-:W-:Y:S01]  /*0c20*/  ISETP.NE.U32.AND P0, PT, R20, RZ, PT ;  /* 0x000000ff1400720c */ /* 0x001fe20003f05070 */
[----:B------:R-:W-:Y:S02]  /*0c30*/  IMAD.IADD R5, R9, 0x1, R5 ;  /* 0x0000000109057824 */ /* 0x000fe400078e0205 */
[----:B------:R-:W-:Y:S01]  /*0c40*/  IMAD.MOV.U32 R9, RZ, RZ, -0x1 ;  /* 0xffffffffff097424 */ /* 0x000fe200078e00ff */
[----:B------:R-:W-:-:S03]  /*0c50*/  ISETP.NE.AND.EX P0, PT, R21, RZ, PT, P0 ;  /* 0x000000ff1500720c */ /* 0x000fc60003f05300 */
[----:B------:R-:W0:Y:S01]  /*0c60*/  LDC R15, c[0x0][0x600] ;  /* 0x00018000ff0f7b82 */ /* 0x000e220000000800 */
[-CC-:B-1----:R-:W-:Y:S02]  /*0c70*/  SHF.R.U64 R13, R8, R6.reuse, R5.reuse ;  /* 0x00000006080d7219 */ /* 0x182fe40000001205 */
[----:B------:R-:W-:-:S05]  /*0c80*/  SHF.R.U32.HI R0, RZ, R6, R5 ;  /* 0x00000006ff007219 */ /* 0x000fca0000011605 */
[----:B------:R-:W1:Y:S01]  /*0c90*/  LDC R14, c[0x0][0x648] ;  /* 0x00019200ff0e7b82 */ /* 0x000e620000000800 */
[-CC-:B--2---:R-:W-:Y:S02]  /*0ca0*/  SHF.R.U64 R29, R13, R11.reuse, R0.reuse ;  /* 0x0000000b0d1d7219 */ /* 0x184fe40000001200 */
[----:B------:R-:W-:-:S05]  /*0cb0*/  SHF.R.U32.HI R5, RZ, R11, R0 ;  /* 0x0000000bff057219 */ /* 0x000fca0000011600 */
[----:B------:R-:W2:Y:S01]  /*0cc0*/  LDC R26, c[0x0][0x638] ;  /* 0x00018e00ff1a7b82 */ /* 0x000ea20000000800 */
[-CC-:B---3--:R-:W-:Y:S02]  /*0cd0*/  SHF.R.U64 R24, R29, R12.reuse, R5.reuse ;  /* 0x0000000c1d187219 */ /* 0x188fe40000001205 */
[-C--:B------:R-:W-:Y:S02]  /*0ce0*/  SHF.L.U32 R0, R9, R12.reuse, RZ ;  /* 0x0000000c09007219 */ /* 0x080fe400000006ff */
[----:B------:R-:W-:Y:S01]  /*0cf0*/  SHF.R.U32.HI R5, RZ, R12, R5 ;  /* 0x0000000cff057219 */ /* 0x000fe20000011605 */
[----:B------:R-:W-:Y:S01]  /*0d00*/  IMAD.MOV.U32 R4, RZ, RZ, R24 ;  /* 0x000000ffff047224 */ /* 0x000fe200078e0018 */
[----:B------:R-:W-:Y:S01]  /*0d10*/  LOP3.LUT R10, RZ, R0, RZ, 0x33, !PT ;  /* 0x00000000ff0a7212 */ /* 0x000fe200078e33ff */
[----:B------:R-:W3:Y:S01]  /*0d20*/  LDC R27, c[0x0][0x610] ;  /* 0x00018400ff1b7b82 */ /* 0x000ee20000000800 */
[----:B------:R-:W-:Y:S05]  /*0d30*/  @!P0 BRA `(.L_x_10) ;  /* 0x0000000000288947 */ /* 0x000fea0003800000 */
[----:B------:R-:W4:Y:S02]  /*0d40*/  LDC R9, c[0x0][0x64c] ;  /* 0x00019300ff097b82 */ /* 0x000f240000000800 */
[----:B----4-:R-:W-:-:S05]  /*0d50*/  IADD3 R9, P0, R24, R9, RZ ;  /* 0x0000000918097210 */ /* 0x010fca0007f1e0ff */
        /* <DEDUP_REMOVED lines=8> */
.L_x_10:
[----:B-1----:R-:W-:Y:S01]  /*0de0*/  SHF.R.U64 R4, R4, R14, R5 ;  /* 0x0000000e04047219 */ /* 0x002fe20000001205 */
[----:B0-----:R-:W-:Y:S01]  /*0df0*/  VIADD R6, R15, 0xffffffff ;  /* 0xffffffff0f067836 */ /* 0x001fe20000000000 */
[----:B------:R-:W-:Y:S02]  /*0e00*/  SHF.L.U32 R0, R25, R12, RZ ;  /* 0x0000000c19007219 */ /* 0x000fe400000006ff */
[----:B------:R-:W-:Y:S01]  /*0e10*/  LOP3.LUT R5, R29, R10, RZ, 0xc0, !PT ;  /* 0x0000000a1d057212 */ /* 0x000fe200078ec0ff */
[----:B------:R-:W-:Y:S01]  /*0e20*/  IMAD.MOV R7, RZ, RZ, -R4 ;  /* 0x000000ffff077224 */ /* 0x000fe200078e0a04 */
[----:B------:R-:W-:Y:S02]  /*0e30*/  SEL R3, R3, R28, !P1 ;  /* 0x0000001c03037207 */ /* 0x000fe40004800000 */
[----:B------:R-:W-:Y:S01]  /*0e40*/  LOP3.LUT R6, R13, R6, RZ, 0xc0, !PT ;  /* 0x000000060d067212 */ /* 0x000fe200078ec0ff */
[----:B------:R-:W-:Y:S02]  /*0e50*/  IMAD R4, R0, R4, R5 ;  /* 0x0000000400047224 */ /* 0x000fe400078e0205 */
[----:B--2---:R-:W-:-:S02]  /*0e60*/  IMAD R0, R7, R26, R24 ;  /* 0x0000001a07007224 */ /* 0x004fc400078e0218 */
[----:B---3--:R-:W-:Y:S02]  /*0e70*/  IMAD R3, R4, R27, R3 ;  /* 0x0000001b04037224 */ /* 0x008fe400078e0203 */
[----:B------:R-:W-:Y:S02]  /*0e80*/  IMAD.MOV.U32 R5, RZ, RZ, 0x1 ;  /* 0x00000001ff057424 */ /* 0x000fe400078e00ff */
[----:B------:R-:W-:-:S03]  /*0e90*/  IMAD R4, R0, R15, R6 ;  /* 0x0000000f00047224 */ /* 0x000fc600078e0206 */
[----:B------:R-:W-:Y:S02]  /*0ea0*/  PRMT R0, R5, 0x7610, R0 ;  /* 0x0000761005007816 */ /* 0x000fe40000000000 */
[----:B------:R-:W-:Y:S02]  /*0eb0*/  SEL R156, R4, R3, !P1 ;  /* 0x00000003049c7207 */ /* 0x000fe40004800000 */
[----:B------:R-:W-:-:S07]  /*0ec0*/  SEL R157, R3, R4, !P1 ;  /* 0x00000004039d7207 */ /* 0x000fce0004800000 */
.L_x_8:
[----:B------:R-:W-:-:S08]  /*0ed0*/  NOP ;  /* 0x0000000000007918 */ /* 0x000fd00000000000 */
[----:B------:R-:W0:Y:S02]  /*0ee0*/  USETMAXREG.TRY_ALLOC.CTAPOOL UP0, 0xe8 ;  /* 0x000000e8000079c8 */ /* 0x000e240008000600 */
[----:B0-----:R-:W-:-:S13]  /*0ef0*/  PLOP3.LUT P0, PT, PT, PT, UP0, 0x80, 0x0 ;  /* 0x000000000000781c */ /* 0x001fda0003f0f008 */
[----:B------:R-:W-:Y:S05]  /*0f00*/  @!P0 BRA `(.L_x_8) ;  /* 0xfffffffc00f08947 */ /* 0x000fea000383ffff */
[----:B------:R-:W-:Y:S01]  /*0f10*/  ULDC.64 UR4, c[0x0][0x598] ;  /* 0x0001660000047ab9 */ /* 0x000fe20000000a00 */
[----:B------:R-:W-:Y:S01]  /*0f20*/  ULDC.64 UR36, c[0x0][0x208] ;  /* 0x0000820000247ab9 */ /* 0x000fe20000000a00 */
[----:B------:R-:W-:-:S04]  /*0f30*/  ISETP.NE.U32.AND P0, PT, RZ, UR4, PT ;  /* 0x00000004ff007c0c */ /* 0x000fc8000bf05070 */
[----:B------:R-:W-:-:S13]  /*0f40*/  ISETP.NE.AND.EX P0, PT, RZ, UR5, PT, P0 ;  /* 0x00000005ff007c0c */ /* 0x000fda000bf05300 */
[----:B------:R-:W-:Y:S05]  /*0f50*/  @!P0 BRA `(.L_x_11) ;  /* 0x00000000001c8947 */ /* 0x000fea0003800000 */
[----:B------:R-:W0:Y:S02]  /*0f60*/  LDC.64 R4, c[0x0][0x598] ;  /* 0x00016600ff047b82 */ /* 0x000e240000000a00 */
[----:B0-----:R-:W2:Y:S02]  /*0f70*/  LDG.E.64 R4, desc[UR36][R4.64] ;  /* 0x0000002404047981 */ /* 0x001ea4000c1e1b00 */
[----:B--2---:R-:W-:-:S04]  /*0f80*/  ISETP.NE.U32.AND P0, PT, R4, RZ, PT ;  /* 0x000000ff0400720c */ /* 0x004fc80003f05070 */
[----:B------:R-:W-:-:S13]  /*0f90*/  ISETP.NE.AND.EX P0, PT, R5, RZ, PT, P0 ;  /* 0x000000ff0500720c */ /* 0x000fda0003f05300 */
[----:B------:R-:W-:Y:S05]  /*0fa0*/  @!P0 BRA `(.L_x_11) ;  /* 0x0000000000088947 */ /* 0x000fea0003800000 */
[----:B------:R0:W5:Y:S01]  /*0fb0*/  LD.E R154, desc[UR36][R4.64] ;  /* 0x00000024049a7980 */ /* 0x000162000c101900 */
[----:B------:R-:W-:Y:S05]  /*0fc0*/  BRA `(.L_x_12) ;  /* 0x0000000000247947 */ /* 0x000fea0003800000 */
.L_x_11:
[----:B------:R-:W-:Y:S02]  /*0fd0*/  ULDC.64 UR4, c[0x0][0x588] ;  /* 0x0001620000047ab9 */ /* 0x000fe40000000a00 */
[----:B------:R-:W-:-:S04]  /*0fe0*/  ISETP.NE.U32.AND P0, PT, RZ, UR4, PT ;  /* 0x00000004ff007c0c */ /* 0x000fc8000bf05070 */
[----:B------:R-:W-:-:S13]  /*0ff0*/  ISETP.NE.AND.EX P0, PT, RZ, UR5, PT, P0 ;  /* 0x00000005ff007c0c */ /* 0x000fda000bf05300 */
[----:B------:R-:W-:Y:S05]  /*1000*/  @!P0 BRA `(.L_x_13) ;  /* 0x00000000000c8947 */ /* 0x000fea0003800000 */
[----:B------:R-:W0:Y:S02]  /*1010*/  LDC.64 R154, c[0x0][0x588] ;  /* 0x00016200ff9a7b82 */ /* 0x000e240000000a00 */
[----:B0-----:R1:W5:Y:S01]  /*1020*/  LDG.E R154, desc[UR36][R154.64] ;  /* 0x000000249a9a7981 */ /* 0x001362000c1e1900 */
[----:B------:R-:W-:Y:S05]  /*1030*/  BRA `(.L_x_12) ;  /* 0x0000000000087947 */ /* 0x000fea0003800000 */
.L_x_13:
[----:B------:R-:W-:Y:S02]  /*1040*/  ULDC UR4, c[0x0][0x580] ;  /* 0x0001600000047ab9 */ /* 0x000fe40000000800 */
[----:B------:R-:W-:-:S07]  /*1050*/  IMAD.U32 R154, RZ, RZ, UR4 ;  /* 0x00000004ff9a7e24 */ /* 0x000fce000f8e00ff */
.L_x_12:
[----:B------:R-:W-:Y:S02]  /*1060*/  ULDC.64 UR4, c[0x0][0x5a0] ;  /* 0x0001680000047ab9 */ /* 0x000fe40000000a00 */
[----:B------:R-:W-:-:S04]  /*1070*/  ISETP.NE.U32.AND P0, PT, RZ, UR4, PT ;  /* 0x00000004ff007c0c */ /* 0x000fc8000bf05070 */
[----:B------:R-:W-:-:S13]  /*1080*/  ISETP.NE.AND.EX P0, PT, RZ, UR5, PT, P0 ;  /* 0x00000005ff007c0c */ /* 0x000fda000bf05300 */
[----:B------:R-:W-:Y:S05]  /*1090*/  @!P0 BRA `(.L_x_14) ;  /* 0x00000000001c8947 */ /* 0x000fea0003800000 */
[----:B0-----:R-:W0:Y:S02]  /*10a0*/  LDC.64 R4, c[0x0][0x5a0] ;  /* 0x00016800ff047b82 */ /* 0x001e240000000a00 */
[----:B0-----:R-:W2:Y:S02]  /*10b0*/  LDG.E.64 R4, desc[UR36][R4.64] ;  /* 0x0000002404047981 */ /* 0x001ea4000c1e1b00 */
[----:B--2---:R-:W-:-:S04]  /*10c0*/  ISETP.NE.U32.AND P0, PT, R4, RZ, PT ;  /* 0x000000ff0400720c */ /* 0x004fc80003f05070 */
[----:B------:R-:W-:-:S13]  /*10d0*/  ISETP.NE.AND.EX P0, PT, R5, RZ, PT, P0 ;  /* 0x000000ff0500720c */ /* 0x000fda0003f05300 */
[----:B------:R-:W-:Y:S05]  /*10e0*/  @!P0 BRA `(.L_x_14) ;  /* 0x0000000000088947 */ /* 0x000fea0003800000 */
[----:B-1----:R0:W5:Y:S01]  /*10f0*/  LD.E R155, desc[UR36][R4.64] ;  /* 0x00000024049b7980 */ /* 0x002162000c101900 */
[----:B------:R-:W-:Y:S05]  /*1100*/  BRA `(.L_x_15) ;  /* 0x0000000000247947 */ /* 0x000fea0003800000 */
.L_x_14:
[----:B------:R-:W-:Y:S02]  /*1110*/  ULDC.64 UR4, c[0x0][0x590] ;  /* 0x0001640000047ab9 */ /* 0x000fe40000000a00 */
[----:B------:R-:W-:-:S04]  /*1120*/  ISETP.NE.U32.AND P0, PT, RZ, UR4, PT ;  /* 0x00000004ff007c0c */ /* 0x000fc8000bf05070 */
[----:B------:R-:W-:-:S13]  /*1130*/  ISETP.NE.AND.EX P0, PT, RZ, UR5, PT, P0 ;  /* 0x00000005ff007c0c */ /* 0x000fda000bf05300 */
[----:B------:R-:W-:Y:S05]  /*1140*/  @!P0 BRA `(.L_x_16) ;  /* 0x00000000000c8947 */ /* 0x000fea0003800000 */
[----:B0-----:R-:W1:Y:S02]  /*1150*/  LDC.64 R4, c[0x0][0x590] ;  /* 0x00016400ff047b82 */ /* 0x001e640000000a00 */
[----:B-1----:R1:W5:Y:S01]  /*1160*/  LDG.E R155, desc[UR36][R4.64] ;  /* 0x00000024049b7981 */ /* 0x002362000c1e1900 */
[----:B------:R-:W-:Y:S05]  /*1170*/  BRA `(.L_x_15) ;  /* 0x0000000000087947 */ /* 0x000fea0003800000 */
.L_x_16:
[----:B------:R-:W-:Y:S02]  /*1180*/  ULDC UR4, c[0x0][0x584] ;  /* 0x0001610000047ab9 */ /* 0x000fe40000000800 */
[----:B-1----:R-:W-:-:S07]  /*1190*/  IMAD.U32 R155, RZ, RZ, UR4 ;  /* 0x00000004ff9b7e24 */ /* 0x002fce000f8e00ff */
.L_x_15:
[----:B------:R-:W-:-:S13]  /*11a0*/  LOP3.LUT P0, RZ, R0, 0xff, RZ, 0xc0, !PT ;  /* 0x000000ff00ff7812 */ /* 0x000fda000780c0ff */
[----:B------:R-:W-:Y:S05]  /*11b0*/  @!P0 EXIT ;  /* 0x000000000000894d */ /* 0x000fea0003800000 */
[----:B------:R-:W-:Y:S01]  /*11c0*/  ULDC UR4, c[0x0][0x28c] ;  /* 0x0000a30000047ab9 */ /* 0x000fe20000000800 */
[----:B------:R-:W-:Y:S01]  /*11d0*/  LOP3.LUT R158, R19, 0x1, RZ, 0xfc, !PT ;  /* 0x00000001139e7812 */ /* 0x000fe200078efcff */
[----:B------:R-:W-:Y:S01]  /*11e0*/  UIADD3 UR4, UR4, 0x1f, URZ ;  /* 0x0000001f04047890 */ /* 0x000fe2000fffe03f */
[----:B------:R-:W-:Y:S01]  /*11f0*/  UMOV UR38, URZ ;  /* 0x0000003f00267c82 */ /* 0x000fe20008000000 */
[----:B------:R-:W-:Y:S02]  /*1200*/  UMOV UR39, URZ ;  /* 0x0000003f00277c82 */ /* 0x000fe40008000000 */
[----:B------:R-:W-:-:S04]  /*1210*/  USHF.R.S32.HI UR5, URZ, 0x1f, UR4 ;  /* 0x0000001f3f057899 */ /* 0x000fc80008011404 */
[----:B------:R-:W-:-:S04]  /*1220*/  ULEA.HI UR5, UR5, UR4, URZ, 0x5 ;  /* 0x0000000405057291 */ /* 0x000fc8000f8f283f */
[----:B------:R-:W-:-:S12]  /*1230*/  USHF.R.S32.HI UR40, URZ, 0x5, UR5 ;  /* 0x000000053f287899 */ /* 0x000fd80008011405 */
.L_x_258:
[----:B------:R-:W-:Y:S01]  /*1240*/  LOP3.LUT R0, R18, 0x80, RZ, 0xc0, !PT ;  /* 0x0000008012007812 */ /* 0x000fe200078ec0ff */
[----:B--2---:R-:W2:Y:S01]  /*1250*/  S2UR UR6, SR_CgaCtaId ;  /* 0x00000000000679c3 */ /* 0x004ea20000008800 */
[----:B------:R-:W-:Y:S02]  /*1260*/  UMOV UR41, 0x400 ;  /* 0x0000040000297882 */ /* 0x000fe40000000000 */
[----:B------:R-:W-:-:S06]  /*1270*/  SHF.R.U32.HI R0, RZ, 0x7, R0 ;  /* 0x00000007ff007819 */ /* 0x000fcc0000011600 */
[----:B---3--:R-:W3:Y:S01]  /*1280*/  SHFL.IDX PT, R0, R0, RZ, 0x1f ;  /* 0x00001fff00007589 */ /* 0x008ee200000e0000 */
[----:B--2---:R-:W-:Y:S01]  /*1290*/  ULEA UR41, UR6, UR41, 0x18 ;  /* 0x0000002906297291 */ /* 0x004fe2000f8ec03f */
[----:B---3--:R-:W-:-:S13]  /*12a0*/  R2UR UR4, R0 ;  /* 0x00000000000472ca */ /* 0x008fda00000e0000 */
[----:B------:R-:W-:-:S04]  /*12b0*/  ULEA.HI UR5, UR4, UR4, URZ, 0x1 ;  /* 0x0000000404057291 */ /* 0x000fc8000f8f083f */
[----:B------:R-:W-:-:S04]  /*12c0*/  ULOP3.LUT UR5, UR5, 0xffffe, URZ, 0xc0, !UPT ;  /* 0x000ffffe05057892 */ /* 0x000fc8000f8ec03f */
[----:B------:R-:W-:-:S03]  /*12d0*/  UIADD3 UR5, UR4, -UR5, URZ ;  /* 0x8000000504057290 */ /* 0x000fc6000fffe03f */
[----:B------:R-:W-:Y:S01]  /*12e0*/  ULDC UR4, c[0x0][0x28c] ;  /* 0x0000a30000047ab9 */ /* 0x000fe20000000800 */
[----:B------:R-:W-:Y:S01]  /*12f0*/  ULEA UR5, UR5, UR41, 0xc ;  /* 0x0000002905057291 */ /* 0x000fe2000f8e603f */
[----:B------:R-:W-:-:S03]  /*1300*/  ISETP.LT.AND P0, PT, RZ, UR4, PT ;  /* 0x00000004ff007c0c */ /* 0x000fc6000bf01270 */
[----:B------:R-:W-:-:S04]  /*1310*/  UIADD3 UR5, UR5, 0x180, URZ ;  /* 0x0000018005057890 */ /* 0x000fc8000fffe03f */
[----:B------:R-:W-:-:S04]  /*1320*/  USHF.R.U32.HI UR5, URZ, 0x4, UR5 ;  /* 0x000000043f057899 */ /* 0x000fc80008011605 */
[----:B------:R-:W-:Y:S02]  /*1330*/  ULOP3.LUT UR42, UR5, 0x3fff, URZ, 0xc0, !UPT ;  /* 0x00003fff052a7892 */ /* 0x000fe4000f8ec03f */
[----:B01---5:R-:W-:Y:S10]  /*1340*/  @P0 BRA `(.L_x_17) ;  /* 0x0000000000400947 */ /* 0x023ff40003800000 */
[----:B------:R-:W-:Y:S01]  /*1350*/  MOV R0, 0x0 ;  /* 0x0000000000007802 */ /* 0x000fe20000000f00 */
[----:B------:R-:W-:Y:S01]  /*1360*/  ULDC.64 UR4, c[0x4][0x68] ;  /* 0x01001a0000047ab9 */ /* 0x000fe20000000a00 */
[----:B------:R-:W-:Y:S01]  /*1370*/  ULDC.64 UR6, c[0x4][0x8] ;  /* 0x0100020000067ab9 */ /* 0x000fe20000000a00 */
[----:B01----:R-:W-:Y:S01]  /*1380*/  IMAD.U32 R4, RZ, RZ, UR4 ;  /* 0x00000004ff047e24 */ /* 0x003fe2000f8e00ff */
[----:B------:R0:W1:Y:S01]  /*1390*/  LDC.64 R14, c[0x4][R0] ;  /* 0x01000000000e7b82 */ /* 0x0000620000000a00 */
[----:B------:R-:W-:Y:S01]  /*13a0*/  IMAD.U32 R5, RZ, RZ, UR5 ;  /* 0x00000005ff057e24 */ /* 0x000fe2000f8e00ff */
[----:B------:R-:W-:Y:S01]  /*13b0*/  ULDC.64 UR4, c[0x4][0x70] ;  /* 0x01001c0000047ab9 */ /* 0x000fe20000000a00 */
[----:B------:R-:W-:Y:S02]  /*13c0*/  IMAD.U32 R10, RZ, RZ, UR6 ;  /* 0x00000006ff0a7e24 */ /* 0x000fe4000f8e00ff */
[----:B------:R-:W-:Y:S02]  /*13d0*/  IMAD.U32 R6, RZ, RZ, UR4 ;  /* 0x00000004ff067e24 */ /* 0x000fe4000f8e00ff */
[----:B------:R-:W-:-:S02]  /*13e0*/  IMAD.U32 R7, RZ, RZ, UR5 ;  /* 0x00000005ff077e24 */ /* 0x000fc4000f8e00ff */
[----:B------:R-:W-:Y:S02]  /*13f0*/  IMAD.U32 R11, RZ, RZ, UR7 ;  /* 0x00000007ff0b7e24 */ /* 0x000fe4000f8e00ff */
[----:B------:R-:W-:Y:S02]  /*1400*/  IMAD.MOV.U32 R8, RZ, RZ, 0x1e1 ;  /* 0x000001e1ff087424 */ /* 0x000fe400078e00ff */
[----:B------:R-:W-:Y:S02]  /*1410*/  IMAD.MOV.U32 R12, RZ, RZ, 0x1 ;  /* 0x00000001ff0c7424 */ /* 0x000fe400078e00ff */
[----:B0-----:R-:W-:-:S07]  /*1420*/  IMAD.MOV.U32 R13, RZ, RZ, RZ ;  /* 0x000000ffff0d7224 */ /* 0x001fce00078e00ff */
[----:B------:R-:W-:-:S07]  /*1430*/  LEPC R20, `(.L_x_17) ;  /* 0x000000001014794e */ /* 0x000fce0000000000 */
[----:B-1---5:R-:W-:Y:S05]  /*1440*/  CALL.ABS.NOINC R14 ;  /* 0x000000000e007343 */ /* 0x022fea0003c00000 */
.L_x_17:
[----:B------:R-:W-:-:S13]  /*1450*/  ISETP.NE.AND P0, PT, R158, 0x3, PT ;  /* 0x000000039e00780c */ /* 0x000fda0003f05270 */
[----:B------:R-:W-:Y:S05]  /*1460*/  @!P0 BRA `(.L_x_18) ;  /* 0x0000000000048947 */ /* 0x000fea0003800000 */
[----:B------:R-:W-:Y:S01]  /*1470*/  BPT.TRAP 0x1 ;  /* 0x000000040000795c */ /* 0x000fe20000300000 */
.L_x_18:
[----:B------:R-:W-:Y:S02]  /*1480*/  IMAD.U32 R3, RZ, RZ, UR39 ;  /* 0x00000027ff037e24 */ /* 0x000fe4000f8e00ff */
[----:B------:R-:W-:-:S03]  /*1490*/  IMAD.U32 R0, RZ, RZ, UR38 ;  /* 0x00000026ff007e24 */ /* 0x000fc6000f8e00ff */
[----:B------:R-:W-:Y:S02]  /*14a0*/  LEA R3, R3, UR41, 0x3 ;  /* 0x0000002903037c11 */ /* 0x000fe4000f8e18ff */
[----:B------:R-:W-:-:S04]  /*14b0*/  SHF.L.U32 R0, R0, 0x1f, RZ ;  /* 0x0000001f00007819 */ /* 0x000fc800000006ff */
[----:B------:R2:W3:Y:S01]  /*14c0*/  SYNCS.PHASECHK.TRANS64.TRYWAIT P1, [R3+URZ], R0 ;  /* 0x00000000030075a7 */ /* 0x0004e2000802017f */
[----:B------:R-:W-:Y:S05]  /*14d0*/  @!P0 BRA `(.L_x_19) ;  /* 0x0000000000048947 */ /* 0x000fea0003800000 */
[----:B------:R-:W-:Y:S01]  /*14e0*/  BPT.TRAP 0x1 ;  /* 0x000000040000795c */ /* 0x000fe20000300000 */
.L_x_19:
[----:B---3--:R-:W-:Y:S05]  /*14f0*/  @P1 BRA `(.L_x_20) ;  /* 0x0000000000081947 */ /* 0x008fea0003800000 */
[----:B------:R-:W3:Y:S02]  /*1500*/  SYNCS.PHASECHK.TRANS64.TRYWAIT P1, [R3+URZ], R0 ;  /* 0x00000000030075a7 */ /* 0x000ee4000802017f */
[----:B---3--:R-:W-:Y:S05]  /*1510*/  @!P1 BRA `(.L_x_21) ;  /* 0x000000d000409947 */ /* 0x008fea0003800000 */
.L_x_20:
[----:B------:R-:W-:-:S04]  /*1520*/  UISETP.LT.AND UP0, UPT, UR40, 0x1, UPT ;  /* 0x000000012800788c */ /* 0x000fc8000bf01270 */
[----:B------:R-:W-:-:S06]  /*1530*/  USEL UR4, UR40, 0x1, UP0 ;  /* 0x0000000128047887 */ /* 0x000fcc0008000000 */
[----:B--23--:R-:W-:Y:S01]  /*1540*/  IMAD.U32 R0, RZ, RZ, UR4 ;  /* 0x00000004ff007e24 */ /* 0x00cfe2000f8e00ff */
[----:B------:R-:W-:Y:S05]  /*1550*/  WARPSYNC.ALL ;  /* 0x0000000000007948 */ /* 0x000fea0003800000 */
[----:B------:R-:W-:-:S04]  /*1560*/  IADD3 R0, -R0, UR40, RZ ;  /* 0x0000002800007c10 */ /* 0x000fc8000fffe1ff */
[----:B------:R-:W-:Y:S01]  /*1570*/  ISETP.GE.AND P1, PT, R0, 0x1, PT ;  /* 0x000000010000780c */ /* 0x000fe20003f26270 */
[----:B------:R-:W-:Y:S01]  /*1580*/  UIADD3 UR4, UR41, 0x30180, URZ ;  /* 0x0003018029047890 */ /* 0x000fe2000fffe03f */
[----:B------:R-:W-:Y:S01]  /*1590*/  WARPGROUP.ARRIVE ;  /* 0x00000000000079c5 */ /* 0x000fe20000000000 */
[----:B------:R-:W-:Y:S01]  /*15a0*/  UMOV UR9, 0x80000020 ;  /* 0x8000002000097882 */ /* 0x000fe20000000000 */
[----:B------:R-:W-:Y:S01]  /*15b0*/  UMOV UR11, 0x80000020 ;  /* 0x80000020000b7882 */ /* 0x000fe20000000000 */
[----:B------:R-:W-:-:S04]  /*15c0*/  USHF.R.U32.HI UR4, URZ, 0x4, UR4 ;  /* 0x000000043f047899 */ /* 0x000fc80008011604 */
[----:B------:R-:W-:Y:S02]  /*15d0*/  ULOP3.LUT UR5, UR4, 0x3fff, URZ, 0xc0, !UPT ;  /* 0x00003fff04057892 */ /* 0x000fe4000f8ec03f */
[----:B------:R-:W-:Y:S02]  /*15e0*/  ULOP3.LUT UR4, UR42, 0x10000, URZ, 0xfc, !UPT ;  /* 0x000100002a047892 */ /* 0x000fe4000f8efc3f */
[----:B------:R-:W-:Y:S02]  /*15f0*/  ULOP3.LUT UR5, UR5, 0x10000, URZ, 0xfc, !UPT ;  /* 0x0001000005057892 */ /* 0x000fe4000f8efc3f */
[----:B------:R-:W-:Y:S02]  /*1600*/  ULEA UR6, UR39, UR4, 0xb ;  /* 0x0000000427067291 */ /* 0x000fe4000f8e583f */
[----:B------:R-:W-:Y:S02]  /*1610*/  ULEA UR7, UR39, UR5, 0x8 ;  /* 0x0000000527077291 */ /* 0x000fe4000f8e403f */
[----:B------:R-:W-:-:S02]  /*1620*/  UIADD3 UR12, UR6, 0x200, URZ ;  /* 0x00000200060c7890 */ /* 0x000fc4000fffe03f */
[----:B------:R-:W-:Y:S02]  /*1630*/  UIADD3 UR13, UR6, 0x400, URZ ;  /* 0x00000400060d7890 */ /* 0x000fe4000fffe03f */
[----:B------:R-:W-:Y:S01]  /*1640*/  UMOV UR8, UR6 ;  /* 0x0000000600087c82 */ /* 0x000fe20008000000 */
[----:B------:R-:W-:Y:S01]  /*1650*/  UMOV UR10, UR7 ;  /* 0x00000007000a7c82 */ /* 0x000fe20008000000 */
[----:B------:R-:W-:Y:S01]  /*1660*/  UIADD3 UR14, UR6, 0x600, URZ ;  /* 0x00000600060e7890 */ /* 0x000fe2000fffe03f */
[----:B------:R-:W-:Y:S01]  /*1670*/  HGMMA.64x64x16.F32.BF16 R120, gdesc[UR8], RZ, !UPT, gsb0 ;  /* 0x00e00000087879f0 */ /* 0x000fe2000c0018ff */
[----:B------:R-:W-:Y:S01]  /*1680*/  UMOV UR8, UR12 ;  /* 0x0000000c00087c82 */ /* 0x000fe20008000000 */
[----:B------:R-:W-:Y:S01]  /*1690*/  UMOV UR9, 0x80000020 ;  /* 0x8000002000097882 */ /* 0x000fe20000000000 */
[----:B------:R-:W-:Y:S01]  /*16a0*/  UIADD3 UR12, UR6, 0x402, URZ ;  /* 0x00000402060c7890 */ /* 0x000fe2000fffe03f */
[----:B------:R-:W-:Y:S02]  /*16b0*/  WARPGROUP.DEPBAR.LE gsb0, 0x0 ;  /* 0x00008000000079c5 */ /* 0x000fe40000010000 */
[----:B------:R-:W-:-:S06]  /*16c0*/  WARPGROUP.ARRIVE ;  /* 0x00000000000079c5 */ /* 0x000fcc0000000000 */
[----:B------:R-:W-:Y:S01]  /*16d0*/  HGMMA.64x64x16.F32.BF16 R88, gdesc[UR8], RZ, !UPT, gsb0 ;  /* 0x00e00000085879f0 */ /* 0x000fe2000c0018ff */
[----:B------:R-:W-:Y:S01]  /*16e0*/  UMOV UR8, UR13 ;  /* 0x0000000d00087c82 */ /* 0x000fe20008000000 */
[----:B------:R-:W-:Y:S01]  /*16f0*/  UMOV UR9, 0x80000020 ;  /* 0x8000002000097882 */ /* 0x000fe20000000000 */
        /* <DEDUP_REMOVED lines=8> */
[----:B------:R-:W-:Y:S02]  /*1780*/  UIADD3 UR8, UR6, 0x2, URZ ;  /* 0x0000000206087890 */ /* 0x000fe4000fffe03f */
[----:B------:R-:W-:Y:S01]  /*1790*/  UIADD3 UR10, UR7, 0x2, URZ ;  /* 0x00000002070a7890 */ /* 0x000fe2000fffe03f */
[----:B------:R-:W-:Y:S01]  /*17a0*/  UMOV UR9, 0x80000020 ;  /* 0x8000002000097882 */ /* 0x000fe20000000000 */
[----:B------:R-:W-:Y:S01]  /*17b0*/  UMOV UR11, 0x80000020 ;  /* 0x80000020000b7882 */ /* 0x000fe20000000000 */
[----:B------:R-:W-:Y:S02]  /*17c0*/  UIADD3 UR7, UR6, 0x202, URZ ;  /* 0x0000020206077890 */ /* 0x000fe4000fffe03f */
[----:B------:R-:W-:Y:S01]  /*17d0*/  UIADD3 UR6, UR6, 0x602, URZ ;  /* 0x0000060206067890 */ /* 0x000fe2000fffe03f */
[----:B------:R-:W-:Y:S02]  /*17e0*/  WARPGROUP.DEPBAR.LE gsb0, 0x0 ;  /* 0x00008000000079c5 */ /* 0x000fe40000010000 */
[----:B------:R-:W-:-:S06]  /*17f0*/  WARPGROUP.ARRIVE ;  /* 0x00000000000079c5 */ /* 0x000fcc0000000000 */
[----:B------:R-:W-:Y:S01]  /*1800*/  HGMMA.64x64x16.F32.BF16 R120, gdesc[UR8], R120, gsb0 ;  /* 0x00e00000087879f0 */ /* 0x000fe20008001878 */
[----:B------:R-:W-:Y:S01]  /*1810*/  UMOV UR8, UR7 ;  /* 0x0000000700087c82 */ /* 0x000fe20008000000 */
[----:B------:R-:W-:Y:S01]  /*1820*/  UMOV UR9, 0x80000020 ;  /* 0x8000002000097882 */ /* 0x000fe20000000000 */
        /* <DEDUP_REMOVED lines=12> */
[----:B------:R-:W-:Y:S03]  /*18f0*/  HGMMA.64x64x16.F32.BF16 R24, gdesc[UR8], R24, gsb0 ;  /* 0x00e00000081879f0 */ /* 0x000fe60008001818 */
[----:B------:R-:W-:Y:S02]  /*1900*/  WARPGROUP.DEPBAR.LE gsb0, 0x0 ;  /* 0x00008000000079c5 */ /* 0x000fe40000010000 */
[----:B------:R-:W-:Y:S05]  /*1910*/  @!P1 BRA `(.L_x_22) ;  /* 0x00000004006c9947 */ /* 0x000fea0003800000 */
[----:B------:R-:W-:Y:S01]  /*1920*/  UIADD3 UR6, UR39, 0x1, URZ ;  /* 0x0000000127067890 */ /* 0x000fe2000fffe03f */
[----:B------:R-:W-:Y:S02]  /*1930*/  IMAD.MOV.U32 R3, RZ, RZ, R0 ;  /* 0x000000ffff037224 */ /* 0x000fe400078e0000 */
[----:B01----:R-:W-:Y:S01]  /*1940*/  IMAD.U32 R4, RZ, RZ, UR39 ;  /* 0x00000027ff047e24 */ /* 0x003fe2000f8e00ff */
[----:B------:R-:W-:-:S04]  /*1950*/  UISETP.NE.AND UP0, UPT, UR6, 0x6, UPT ;  /* 0x000000060600788c */ /* 0x000fc8000bf05270 */
[----:B------:R-:W-:Y:S02]  /*1960*/  USEL UR7, URZ, 0x1, UP0 ;  /* 0x000000013f077887 */ /* 0x000fe40008000000 */
[----:B------:R-:W-:Y:S02]  /*1970*/  USEL UR6, UR6, URZ, UP0 ;  /* 0x0000003f06067287 */ /* 0x000fe40008000000 */
[----:B------:R-:W-:-:S06]  /*1980*/  ULOP3.LUT UR7, UR38, UR7, URZ, 0x3c, !UPT ;  /* 0x0000000726077292 */ /* 0x000fcc000f8e3c3f */
[----:B------:R-:W-:-:S07]  /*1990*/  IMAD.U32 R7, RZ, RZ, UR7 ;  /* 0x00000007ff077e24 */ /* 0x000fce000f8e00ff */
.L_x_29:
[----:B------:R-:W-:Y:S05]  /*19a0*/  @!P0 BRA `(.L_x_23) ;  /* 0x0000000000048947 */ /* 0x000fea0003800000 */
[----:B------:R-:W-:Y:S01]  /*19b0*/  BPT.TRAP 0x1 ;  /* 0x000000040000795c */ /* 0x000fe20000300000 */
.L_x_23:
[----:B------:R-:W-:Y:S01]  /*19c0*/  ULEA UR7, UR6, UR41, 0x3 ;  /* 0x0000002906077291 */ /* 0x000fe2000f8e183f */
[----:B------:R-:W-:-:S08]  /*19d0*/  SHF.L.U32 R5, R7, 0x1f, RZ ;  /* 0x0000001f07057819 */ /* 0x000fd000000006ff */
[----:B------:R0:W1:Y:S01]  /*19e0*/  SYNCS.PHASECHK.TRANS64.TRYWAIT P1, [UR7], R5 ;  /* 0x00000005ff0075a7 */ /* 0x0000620008020147 */
[----:B------:R-:W-:Y:S05]  /*19f0*/  @!P0 BRA `(.L_x_24) ;  /* 0x0000000000048947 */ /* 0x000fea0003800000 */
[----:B------:R-:W-:Y:S01]  /*1a00*/  BPT.TRAP 0x1 ;  /* 0x000000040000795c */ /* 0x000fe20000300000 */
.L_x_24:
[----:B-1----:R-:W-:Y:S05]  /*1a10*/  @P1 BRA `(.L_x_25) ;  /* 0x0000000000081947 */ /* 0x002fea0003800000 */
[----:B------:R-:W1:Y:S02]  /*1a20*/  SYNCS.PHASECHK.TRANS64.TRYWAIT P1, [UR7], R5 ;  /* 0x00000005ff0075a7 */ /* 0x000e640008020147 */
[----:B-1----:R-:W-:Y:S05]  /*1a30*/  @!P1 BRA `(.L_x_26) ;  /* 0x000000cc000c9947 */ /* 0x002fea0003800000 */
.L_x_25:
[----:B------:R-:W-:Y:S01]  /*1a40*/  ULEA UR7, UR6, UR4, 0xb ;  /* 0x0000000406077291 */ /* 0x000fe2000f8e583f */
[----:B------:R-:W-:Y:S01]  /*1a50*/  WARPGROUP.ARRIVE ;  /* 0x00000000000079c5 */ /* 0x000fe20000000000 */
[----:B------:R-:W-:Y:S01]  /*1a60*/  ULEA UR12, UR6, UR5, 0x8 ;  /* 0x00000005060c7291 */ /* 0x000fe2000f8e403f */
[----:B------:R-:W-:Y:S01]  /*1a70*/  UMOV UR9, 0x80000020 ;  /* 0x8000002000097882 */ /* 0x000fe20000000000 */
[----:B------:R-:W-:Y:S01]  /*1a80*/  UMOV UR11, 0x80000020 ;  /* 0x80000020000b7882 */ /* 0x000fe20000000000 */
[----:B------:R-:W-:Y:S02]  /*1a90*/  UIADD3 UR13, UR7, 0x200, URZ ;  /* 0x00000200070d7890 */ /* 0x000fe4000fffe03f */
[----:B------:R-:W-:Y:S02]  /*1aa0*/  UMOV UR8, UR7 ;  /* 0x0000000700087c82 */ /* 0x000fe40008000000 */
[----:B------:R-:W-:Y:S01]  /*1ab0*/  UMOV UR10, UR12 ;  /* 0x0000000c000a7c82 */ /* 0x000fe20008000000 */
[----:B------:R-:W-:Y:S01]  /*1ac0*/  UIADD3 UR14, UR7, 0x400, URZ ;  /* 0x00000400070e7890 */ /* 0x000fe2000fffe03f */
[----:B------:R-:W-:Y:S01]  /*1ad0*/  HGMMA.64x64x16.F32.BF16 R120, gdesc[UR8], R120, gsb0 ;  /* 0x00e00000087879f0 */ /* 0x000fe20008001878 */
[----:B------:R-:W-:Y:S01]  /*1ae0*/  UMOV UR9, 0x80000020 ;  /* 0x8000002000097882 */ /* 0x000fe20000000000 */
[----:B------:R-:W-:Y:S01]  /*1af0*/  UMOV UR8, UR13 ;  /* 0x0000000d00087c82 */ /* 0x000fe20008000000 */
[----:B------:R-:W-:-:S02]  /*1b00*/  UIADD3 UR15, UR7, 0x600, URZ ;  /* 0x00000600070f7890 */ /* 0x000fc4000fffe03f */
        /* <DEDUP_REMOVED lines=40> */
[----:B------:R-:W-:Y:S01]  /*1d90*/  BPT.TRAP 0x1 ;  /* 0x000000040000795c */ /* 0x000fe20000300000 */
.L_x_27:
[----:B------:R-:W-:-:S13]  /*1da0*/  ISETP.NE.AND P1, PT, R22, RZ, PT ;  /* 0x000000ff1600720c */ /* 0x000fda0003f25270 */
[----:B01----:R-:W-:-:S05]  /*1db0*/  @P1 LEA R5, R4, UR41, 0x3 ;  /* 0x0000002904051c11 */ /* 0x003fca000f8e18ff */
[----:B------:R-:W-:-:S05]  /*1dc0*/  @P1 VIADD R6, R5, 0x30 ;  /* 0x0000003005061836 */ /* 0x000fca0000000000 */
[----:B------:R-:W-:-:S04]  /*1dd0*/  @P1 PRMT R6, R23, 0x654, R6 ;  /* 0x0000065417061816 */ /* 0x000fc80000000006 */
[----:B------:R0:W-:Y:S01]  /*1de0*/  @P1 SYNCS.ARRIVE.TRANS64.RED.A1T0 RZ, [R6+URZ], RZ ;  /* 0x000000ff06ff19a7 */ /* 0x0001e2000810043f */
[----:B------:R-:W-:-:S13]  /*1df0*/  ISETP.GT.U32.AND P1, PT, R19, 0x1, PT ;  /* 0x000000011300780c */ /* 0x000fda0003f24070 */
[----:B0-----:R-:W-:Y:S05]  /*1e00*/  @P1 BRA `(.L_x_28) ;  /* 0x0000000000041947 */ /* 0x001fea0003800000 */
[----:B------:R-:W-:Y:S01]  /*1e10*/  BPT.TRAP 0x1 ;  /* 0x000000040000795c */ /* 0x000fe20000300000 */
.L_x_28:
[----:B------:R-:W-:Y:S01]  /*1e20*/  UIADD3 UR6, UR6, 0x1, URZ ;  /* 0x0000000106067890 */ /* 0x000fe2000fffe03f */
[C---:B------:R-:W-:Y:S01]  /*1e30*/  ISETP.GT.AND P2, PT, R3.reuse, 0x1, PT ;  /* 0x000000010300780c */ /* 0x040fe20003f44270 */
[----:B------:R-:W-:Y:S02]  /*1e40*/  VIADD R4, R4, 0x1 ;  /* 0x0000000104047836 */ /* 0x000fe40000000000 */
[----:B------:R-:W-:Y:S01]  /*1e50*/  UISETP.NE.AND UP0, UPT, UR6, 0x6, UPT ;  /* 0x000000060600788c */ /* 0x000fe2000bf05270 */
[----:B------:R-:W-:Y:S02]  /*1e60*/  VIADD R3, R3, 0xffffffff ;  /* 0xffffffff03037836 */ /* 0x000fe40000000000 */
[C---:B------:R-:W-:Y:S01]  /*1e70*/  ISETP.NE.AND P1, PT, R4.reuse, 0x6, PT ;  /* 0x000000060400780c */ /* 0x040fe20003f25270 */
[----:B------:R-:W-:Y:S02]  /*1e80*/  USEL UR7, URZ, 0x1, UP0 ;  /* 0x000000013f077887 */ /* 0x000fe40008000000 */
[----:B------:R-:W-:Y:S01]  /*1e90*/  USEL UR6, UR6, URZ, UP0 ;  /* 0x0000003f06067287 */ /* 0x000fe20008000000 */
[----:B------:R-:W-:-:S03]  /*1ea0*/  SEL R4, R4, RZ, P1 ;  /* 0x000000ff04047207 */ /* 0x000fc60000800000 */
[----:B------:R-:W-:Y:S01]  /*1eb0*/  LOP3.LUT R7, R7, UR7, RZ, 0x3c, !PT ;  /* 0x0000000707077c12 */ /* 0x000fe2000f8e3cff */
[----:B------:R-:W-:Y:S07]  /*1ec0*/  @P2 BRA `(.L_x_29) ;  /* 0xfffffff800b42947 */ /* 0x000fee000383ffff */
.L_x_22:
[----:B------:R-:W2:Y:S02]  /*1ed0*/  LDC R3, c[0x0][0x28c] ;  /* 0x0000a300ff037b82 */ /* 0x000ea40000000800 */
[----:B--2---:R-:W-:-:S13]  /*1ee0*/  ISETP.GE.AND P1, PT, R3, 0x1, PT ;  /* 0x000000010300780c */ /* 0x004fda0003f26270 */
[----:B------:R-:W-:Y:S05]  /*1ef0*/  @!P1 BRA `(.L_x_30) ;  /* 0x0000000000389947 */ /* 0x000fea0003800000 */
[----:B------:R-:W-:Y:S05]  /*1f00*/  @!P0 BRA `(.L_x_31) ;  /* 0x0000000000048947 */ /* 0x000fea0003800000 */
[----:B------:R-:W-:Y:S01]  /*1f10*/  BPT.TRAP 0x1 ;  /* 0x000000040000795c */ /* 0x000fe20000300000 */
.L_x_31:
[----:B------:R-:W-:-:S13]  /*1f20*/  ISETP.NE.AND P0, PT, R22, RZ, PT ;  /* 0x000000ff1600720c */ /* 0x000fda0003f05270 */
[----:B------:R-:W-:-:S04]  /*1f30*/  @P0 VIADD R0, R0, UR39 ;  /* 0x0000002700000c36 */ /* 0x000fc80008000000 */
[----:B01----:R-:W-:-:S05]  /*1f40*/  @P0 IMAD.WIDE.U32 R4, R0, -0x55555555, RZ ;  /* 0xaaaaaaab00040825 */ /* 0x003fca00078e00ff */
[----:B------:R-:W-:-:S05]  /*1f50*/  @P0 SHF.R.U32.HI R5, RZ, 0x2, R5 ;  /* 0x00000002ff050819 */ /* 0x000fca0000011605 */
[----:B------:R-:W-:-:S05]  /*1f60*/  @P0 IMAD R0, R5, -0x6, R0 ;  /* 0xfffffffa05000824 */ /* 0x000fca00078e0200 */
[----:B------:R-:W-:-:S05]  /*1f70*/  @P0 LEA R0, R0, UR41, 0x3 ;  /* 0x0000002900000c11 */ /* 0x000fca000f8e18ff */
[----:B------:R-:W-:-:S05]  /*1f80*/  @P0 VIADD R0, R0, 0x30 ;  /* 0x0000003000000836 */ /* 0x000fca0000000000 */
[----:B------:R-:W-:-:S04]  /*1f90*/  @P0 PRMT R0, R23, 0x654, R0 ;  /* 0x0000065417000816 */ /* 0x000fc80000000000 */
[----:B------:R2:W-:Y:S01]  /*1fa0*/  @P0 SYNCS.ARRIVE.TRANS64.RED.A1T0 RZ, [R0+URZ], RZ ;  /* 0x000000ff00ff09a7 */ /* 0x0005e2000810043f */
[----:B------:R-:W-:-:S13]  /*1fb0*/  ISETP.GT.U32.AND P0, PT, R19, 0x1, PT ;  /* 0x000000011300780c */ /* 0x000fda0003f04070 */
[----:B--2---:R-:W-:Y:S05]  /*1fc0*/  @P0 BRA `(.L_x_30) ;  /* 0x0000000000040947 */ /* 0x004fea0003800000 */
[----:B------:R-:W-:Y:S01]  /*1fd0*/  BPT.TRAP 0x1 ;  /* 0x000000040000795c */ /* 0x000fe20000300000 */
.L_x_30:
[----:B------:R-:W2:Y:S01]  /*1fe0*/  LDC R6, c[0x0][0x288] ;  /* 0x0000a200ff067b82 */ /* 0x000ea20000000800 */
[--C-:B------:R-:W-:Y:S01]  /*1ff0*/  SHF.R.U32.HI R0, RZ, 0x2, R18.reuse ;  /* 0x00000002ff007819 */ /* 0x100fe20000011612 */
[----:B------:R-:W-:Y:S01]  /*2000*/  IMAD.SHL.U32 R9, R156, 0x40, RZ ;  /* 0x000000409c097824 */ /* 0x000fe200078e00ff */
[----:B01----:R-:W-:Y:S01]  /*2010*/  SHF.R.U32.HI R5, RZ, 0x7, R18 ;  /* 0x00000007ff057819 */ /* 0x003fe20000011612 */
[----:B------:R-:W-:Y:S01]  /*2020*/  UIADD3 UR39, UR40, UR39, URZ ;  /* 0x0000002728277290 */ /* 0x000fe2000fffe03f */
[----:B------:R-:W-:Y:S01]  /*2030*/  LOP3.LUT R3, R0, 0x7, RZ, 0xc0, !PT ;  /* 0x0000000700037812 */ /* 0x000fe200078ec0ff */
[----:B------:R-:W-:Y:S01]  /*2040*/  IMAD.SHL.U32 R13, R157, 0x200, RZ ;  /* 0x000002009d0d7824 */ /* 0x000fe200078e00ff */
[----:B------:R-:W-:Y:S01]  /*2050*/  LOP3.LUT R0, R5, 0x1, RZ, 0xc0, !PT ;  /* 0x0000000105007812 */ /* 0x000fe200078ec0ff */
[----:B------:R-:W-:Y:S01]  /*2060*/  UISETP.GT.U32.AND UP0, UPT, UR39, 0x5, UPT ;  /* 0x000000052700788c */ /* 0x000fe2000bf04070 */
[----:B------:R-:W-:Y:S01]  /*2070*/  LOP3.LUT R4, R18, 0x60, RZ, 0xc0, !PT ;  /* 0x0000006012047812 */ /* 0x000fe200078ec0ff */
[----:B------:R-:W-:Y:S01]  /*2080*/  ULDC UR7, c[0x0][0x284] ;  /* 0x0000a10000077ab9 */ /* 0x000fe20000000800 */
[----:B------:R-:W-:Y:S01]  /*2090*/  UISETP.GE.U32.AND UP1, UPT, UR40, 0x6, UPT ;  /* 0x000000062800788c */ /* 0x000fe2000bf26070 */
[----:B------:R-:W-:Y:S01]  /*20a0*/  IMAD.SHL.U32 R10, R0, 0x40, RZ ;  /* 0x00000040000a7824 */ /* 0x000fe200078e00ff */
[----:B------:R-:W-:Y:S01]  /*20b0*/  SHF.R.U32.HI R8, RZ, 0x1, R4 ;  /* 0x00000001ff087819 */ /* 0x000fe20000011604 */
[----:B------:R-:W-:Y:S01]  /*20c0*/  UISETP.LT.U32.AND UP0, UPT, UR40, 0x6, UP0 ;  /* 0x000000062800788c */ /* 0x000fe20008701070 */
[----:B------:R-:W-:Y:S01]  /*20d0*/  LOP3.LUT R4, R18, 0x3, RZ, 0xc0, !PT ;  /* 0x0000000312047812 */ /* 0x000fe200078ec0ff */
[----:B------:R-:W-:Y:S01]  /*20e0*/  ULDC.64 UR8, c[0x0][0x5d0] ;  /* 0x0001740000087ab9 */ /* 0x000fe20000000a00 */
[--C-:B------:R-:W-:Y:S01]  /*20f0*/  IADD3 R5, RZ, -R8, -R3.reuse ;  /* 0x80000008ff057210 */ /* 0x100fe20007ffe803 */
[----:B------:R-:W-:Y:S01]  /*2100*/  UIMAD.WIDE.U32 UR4, UR39, -0x55555555, URZ ;  /* 0xaaaaaaab270478a5 */ /* 0x000fe2000f8e003f */
[----:B------:R-:W-:Y:S01]  /*2110*/  LOP3.LUT R3, R10, 0x40, R3, 0xe2, !PT ;  /* 0x000000400a037812 */ /* 0x000fe200078ee203 */
[----:B------:R-:W-:Y:S01]  /*2120*/  IMAD.SHL.U32 R10, R18, 0x2, RZ ;  /* 0x00000002120a7824 */ /* 0x000fe200078e00ff */
[----:B------:R-:W-:Y:S01]  /*2130*/  SHF.R.S32.HI R159, RZ, 0x1f, R153 ;  /* 0x0000001fff9f7819 */ /* 0x000fe20000011499 */
[----:B------:R-:W-:Y:S01]  /*2140*/  USEL UR6, URZ, 0x1, !UP0 ;  /* 0x000000013f067887 */ /* 0x000fe2000c000000 */
[----:B------:R-:W-:Y:S01]  /*2150*/  IMAD R0, R0, -0x40, R5 ;  /* 0xffffffc000007824 */ /* 0x000fe200078e0205 */
[C---:B--2---:R-:W-:Y:S01]  /*2160*/  ISETP.GE.AND P0, PT, R9.reuse, R6, PT ;  /* 0x000000060900720c */ /* 0x044fe20003f06270 */
[----:B------:R-:W-:Y:S01]  /*2170*/  IMAD R14, R4, -0x2, R6 ;  /* 0xfffffffe040e7824 */ /* 0x000fe200078e0206 */
[----:B------:R-:W-:Y:S01]  /*2180*/  LOP3.LUT R10, R9, 0x6, R10, 0xf8, !PT ;  /* 0x00000006090a7812 */ /* 0x000fe200078ef80a */
[----:B------:R-:W-:Y:S01]  /*2190*/  IMAD R4, R159, UR8, RZ ;  /* 0x000000089f047c24 */ /* 0x000fe2000f8e02ff */
[----:B------:R-:W-:Y:S01]  /*21a0*/  ISETP.GE.OR P0, PT, R13, UR7, P0 ;  /* 0x000000070d007c0c */ /* 0x000fe20008706670 */
[----:B------:R-:W-:Y:S01]  /*21b0*/  IMAD.WIDE R6, R157, 0x200, RZ ;  /* 0x000002009d067825 */ /* 0x000fe200078e02ff */
[----:B------:R-:W-:Y:S01]  /*21c0*/  SHF.R.S32.HI R11, RZ, 0x1f, R10 ;  /* 0x0000001fff0b7819 */ /* 0x000fe2000001140a */
[----:B------:R-:W-:-:S02]  /*21d0*/  USHF.R.U32.HI UR4, URZ, 0x2, UR5 ;  /* 0x000000023f047899 */ /* 0x000fc40008011605 */
[----:B------:R-:W-:Y:S01]  /*21e0*/  ULOP3.LUT UR38, UR38, UR6, URZ, 0x3c, !UPT ;  /* 0x0000000626267292 */ /* 0x000fe2000f8e3c3f */
[C---:B------:R-:W-:Y:S01]  /*21f0*/  IMAD R15, R153.reuse, UR9, R4 ;  /* 0x00000009990f7c24 */ /* 0x040fe2000f8e0204 */
[----:B------:R-:W-:Y:S01]  /*2200*/  LOP3.LUT R171, R6, R3, R8, 0xfe, !PT ;  /* 0x0000000306ab7212 */ /* 0x000fe200078efe08 */
[----:B------:R-:W-:Y:S01]  /*2210*/  IMAD.WIDE.U32 R4, R153, UR8, R10 ;  /* 0x0000000899047c25 */ /* 0x000fe2000f8e000a */
[----:B------:R-:W-:Y:S01]  /*2220*/  UIMAD UR39, UR4, -0x6, UR39 ;  /* 0xfffffffa042778a4 */ /* 0x000fe2000f8e0227 */
[----:B------:R-:W-:Y:S01]  /*2230*/  IADD3 R3, -R13, UR7, R0 ;  /* 0x000000070d037c10 */ /* 0x000fe2000fffe100 */
[----:B------:R-:W-:Y:S01]  /*2240*/  @UP1 ULOP3.LUT UR38, UR38, 0x1, UR4, 0x78, !UPT ;  /* 0x0000000126261892 */ /* 0x000fe2000f8e7804 */
[----:B------:R-:W-:Y:S02]  /*2250*/  IMAD.IADD R5, R5, 0x1, R15 ;  /* 0x0000000105057824 */ /* 0x000fe400078e020f */
[----:B------:R-:W-:Y:S02]  /*2260*/  IMAD.IADD R14, R14, 0x1, -R9 ;  /* 0x000000010e0e7824 */ /* 0x000fe400078e0a09 */
[----:B------:R-:W-:Y:S01]  /*2270*/  IMAD.MOV.U32 R0, RZ, RZ, -0x1 ;  /* 0xffffffffff007424 */ /* 0x000fe200078e00ff */
[----:B------:R-:W-:Y:S06]  /*2280*/  @P0 BRA `(.L_x_32) ;  /* 0x000000a400840947 */ /* 0x000fec0003800000 */
[----:B------:R-:W0:Y:S01]  /*2290*/  LDC.64 R12, c[0x0][0x5c8] ;  /* 0x00017200ff0c7b82 */ /* 0x000e220000000a00 */
[----:B-----5:R-:W-:Y:S01]  /*22a0*/  FSETP.NEU.AND P1, PT, R155, RZ, PT ;  /* 0x000000ff9b00720b */ /* 0x020fe20003f2d000 */
[----:B------:R-:W-:Y:S01]  /*22b0*/  BSSY B0, `(.L_x_32) ;  /* 0x0000a5e000007945 */ /* 0x000fe20003800000 */
[----:B------:R-:W-:-:S04]  /*22c0*/  ISETP.GT.AND P4, PT, R14, RZ, PT ;  /* 0x000000ff0e00720c */ /* 0x000fc80003f84270 */
[----:B------:R-:W-:Y:S01]  /*22d0*/  ISETP.GT.AND P0, PT, R3, RZ, P4 ;  /* 0x000000ff0300720c */ /* 0x000fe20002704270 */
[-C--:B0-----:R-:W-:Y:S02]  /*22e0*/  IMAD R8, R7, R12.reuse, RZ ;  /* 0x0000000c07087224 */ /* 0x081fe400078e02ff */
[----:B------:R-:W-:-:S04]  /*22f0*/  IMAD.WIDE.U32 R166, R171, R12, R4 ;  /* 0x0000000caba67225 */ /* 0x000fc800078e0004 */
[----:B------:R-:W-:-:S04]  /*2300*/  IMAD R5, R171, R13, R8 ;  /* 0x0000000dab057224 */ /* 0x000fc800078e0208 */
[----:B------:R-:W-:Y:S01]  /*2310*/  IMAD.IADD R173, R167, 0x1, R5 ;  /* 0x00000001a7ad7824 */ /* 0x000fe200078e0205 */
[----:B------:R-:W-:Y:S06]  /*2320*/  @!P1 BRA `(.L_x_33) ;  /* 0x0000007000bc9947 */ /* 0x000fec0003800000 */
[----:B------:R-:W0:Y:S01]  /*2330*/  LDC.64 R162, c[0x0][0x5b8] ;  /* 0x00016e00ffa27b82 */ /* 0x000e220000000a00 */
[----:B------:R-:W-:-:S07]  /*2340*/  ULDC.64 UR4, c[0x0][0x5c0] ;  /* 0x0001700000047ab9 */ /* 0x000fce0000000a00 */
[----:B------:R-:W1:Y:S08]  /*2350*/  LDC.64 R20, c[0x0][0x5b0] ;  /* 0x00016c00ff147b82 */ /* 0x000e700000000a00 */
[----:B------:R-:W2:Y:S01]  /*2360*/  LDC.64 R160, c[0x0][0x5a8] ;  /* 0x00016a00ffa07b82 */ /* 0x000ea20000000a00 */
[-C--:B0-----:R-:W-:Y:S02]  /*2370*/  IMAD R4, R159, R162.reuse, RZ ;  /* 0x000000a29f047224 */ /* 0x081fe400078e02ff */
[----:B------:R-:W-:-:S04]  /*2380*/  IMAD.WIDE.U32 R168, R153, R162, R10 ;  /* 0x000000a299a87225 */ /* 0x000fc800078e000a */
[----:B------:R-:W-:Y:S02]  /*2390*/  IMAD R159, R153, R163, R4 ;  /* 0x000000a3999f7224 */ /* 0x000fe400078e0204 */
[-C--:B-1----:R-:W-:Y:S02]  /*23a0*/  IMAD R6, R7, R20.reuse, RZ ;  /* 0x0000001407067224 */ /* 0x082fe400078e02ff */
[----:B------:R-:W-:Y:S02]  /*23b0*/  IMAD.IADD R9, R169, 0x1, R159 ;  /* 0x00000001a9097824 */ /* 0x000fe400078e029f */
[----:B------:R-:W-:Y:S02]  /*23c0*/  IMAD.MOV.U32 R8, RZ, RZ, R168 ;  /* 0x000000ffff087224 */ /* 0x000fe400078e00a8 */
[C---:B------:R-:W-:Y:S02]  /*23d0*/  IMAD R163, R171.reuse, R21, R6 ;  /* 0x00000015aba37224 */ /* 0x040fe400078e0206 */
[----:B------:R-:W-:-:S04]  /*23e0*/  IMAD.WIDE.U32 R4, R171, R20, R8 ;  /* 0x00000014ab047225 */ /* 0x000fc800078e0008 */
[----:B------:R-:W-:Y:S01]  /*23f0*/  IMAD.IADD R5, R5, 0x1, R163 ;  /* 0x0000000105057824 */ /* 0x000fe200078e02a3 */
[----:B--2---:R-:W-:-:S04]  /*2400*/  LEA R6, P1, R4, R160, 0x1 ;  /* 0x000000a004067211 */ /* 0x004fc800078208ff */
[----:B------:R-:W-:-:S05]  /*2410*/  LEA.HI.X R7, R4, R161, R5, 0x1, P1 ;  /* 0x000000a104077211 */ /* 0x000fca00008f0c05 */
[----:B------:R-:W2:Y:S01]  /*2420*/  @P0 LDG.E.LTC128B.U16 R15, desc[UR36][R6.64] ;  /* 0x00000024060f0981 */ /* 0x000ea2000c1e1520 */
[----:B------:R-:W-:Y:S01]  /*2430*/  IMAD.WIDE.U32 R156, R171, R20, R10 ;  /* 0x00000014ab9c7225 */ /* 0x000fe200078e000a */
[----:B------:R-:W-:Y:S01]  /*2440*/  ISETP.GT.AND P6, PT, R14, 0x1, PT ;  /* 0x000000010e00780c */ /* 0x000fe20003fc4270 */
[----:B------:R-:W-:Y:S01]  /*2450*/  BSSY B1, `(.L_x_34) ;  /* 0x0000015000017945 */ /* 0x000fe20003800000 */
[----:B------:R-:W-:Y:S01]  /*2460*/  LOP3.LUT R152, R152, 0xfffffffd, RZ, 0xc0, !PT ;  /* 0xfffffffd98987812 */ /* 0x000fe200078ec0ff */
[----:B------:R-:W-:Y:S02]  /*2470*/  IMAD.IADD R157, R163, 0x1, R157 ;  /* 0x00000001a39d7824 */ /* 0x000fe400078e029d */
[----:B------:R-:W-:-:S03]  /*2480*/  IMAD.WIDE.U32 R164, R153, R162, R156 ;  /* 0x000000a299a47225 */ /* 0x000fc600078e009c */
[----:B------:R-:W-:-:S05]  /*2490*/  LEA R156, P2, R164, R160, 0x1 ;  /* 0x000000a0a49c7211 */ /* 0x000fca00078408ff */
[----:B------:R-:W-:Y:S01]  /*24a0*/  @P6 LOP3.LUT R152, R152, 0x2, RZ, 0xfc, !PT ;  /* 0x0000000298986812 */ /* 0x000fe200078efcff */
[----:B--2---:R-:W-:-:S04]  /*24b0*/  IMAD.U32 R4, R15, 0x10000, RZ ;  /* 0x000100000f047824 */ /* 0x004fc800078e00ff */
[----:B------:R-:W-:Y:S01]  /*24c0*/  FMUL R5, R4, R155 ;  /* 0x0000009b04057220 */ /* 0x000fe20000400000 */
[----:B------:R-:W-:-:S03]  /*24d0*/  LEA R4, P1, R166, UR4, 0x1 ;  /* 0x00000004a6047c11 */ /* 0x000fc6000f8208ff */
[----:B------:R-:W-:Y:S01]  /*24e0*/  FFMA R120, R120, R154, R5 ;  /* 0x0000009a78787223 */ /* 0x000fe20000000005 */
[----:B------:R-:W-:Y:S02]  /*24f0*/  LEA.HI.X R5, R166, UR5, R173, 0x1, P1 ;  /* 0x00000005a6057c11 */ /* 0x000fe400088f0cad */
[----:B------:R-:W-:Y:S02]  /*2500*/  ISETP.GT.AND P1, PT, R3, RZ, P6 ;  /* 0x000000ff0300720c */ /* 0x000fe40003724270 */
[----:B------:R-:W-:Y:S01]  /*2510*/  F2FP.BF16.F32.PACK_AB R157, RZ, R120 ;  /* 0x00000078ff9d723e */ /* 0x000fe200000010ff */
[----:B------:R-:W-:-:S03]  /*2520*/  IMAD.IADD R120, R159, 0x1, R165 ;  /* 0x000000019f787824 */ /* 0x000fc600078e02a5 */
[----:B------:R-:W-:Y:S02]  /*2530*/  PRMT R165, R157, 0x7610, R165 ;  /* 0x000076109da57816 */ /* 0x000fe400000000a5 */
[----:B------:R-:W-:Y:S01]  /*2540*/  LEA.HI.X R157, R164, R161, R120, 0x1, P2 ;  /* 0x000000a1a49d7211 */ /* 0x000fe200010f0c78 */
[C---:B------:R-:W-:Y:S02]  /*2550*/  IMAD.SHL.U32 R164, R20.reuse, 0x8, RZ ;  /* 0x0000000814a47824 */ /* 0x040fe400078e00ff */
[----:B------:R0:W-:Y:S02]  /*2560*/  @P0 STG.E.U16 desc[UR36][R4.64], R165 ;  /* 0x000000a504000986 */ /* 0x0001e4000c101524 */
[----:B0-----:R-:W-:Y:S01]  /*2570*/  SHF.L.U64.HI R165, R20, 0x3, R21 ;  /* 0x0000000314a57819 */ /* 0x001fe20000010215 */
[----:B------:R-:W-:Y:S06]  /*2580*/  @!P1 BRA `(.L_x_35) ;  /* 0x0000000000049947 */ /* 0x000fec0003800000 */
[----:B------:R0:W5:Y:S02]  /*2590*/  LDG.E.LTC128B.U16 R15, desc[UR36][R156.64+0x2] ;  /* 0x000002249c0f7981 */ /* 0x000164000c1e1520 */
.L_x_35:
[----:B------:R-:W-:Y:S05]  /*25a0*/  BSYNC B1 ;  /* 0x0000000000017941 */ /* 0x000fea0003800000 */
.L_x_34:
[----:B-----5:R-:W-:Y:S01]  /*25b0*/  IMAD.U32 R8, R15, 0x10000, RZ ;  /* 0x000100000f087824 */ /* 0x020fe200078e00ff */
[----:B------:R-:W-:Y:S01]  /*25c0*/  ISETP.GT.AND P0, PT, R3, 0x8, P4 ;  /* 0x000000080300780c */ /* 0x000fe20002704270 */
[----:B------:R-:W-:-:S04]  /*25d0*/  IMAD.WIDE.U32 R164, R171, R20, R164 ;  /* 0x00000014aba47225 */ /* 0x000fc800078e00a4 */
[----:B------:R-:W-:Y:S01]  /*25e0*/  FMUL R8, R8, R155 ;  /* 0x0000009b08087220 */ /* 0x000fe20000400000 */
[----:B------:R-:W-:Y:S01]  /*25f0*/  IMAD.IADD R163, R163, 0x1, R165 ;  /* 0x00000001a3a37824 */ /* 0x000fe200078e02a5 */
[----:B------:R-:W-:Y:S02]  /*2600*/  IADD3 R168, P2, R168, R164, RZ ;  /* 0x000000a4a8a87210 */ /* 0x000fe40007f5e0ff */
[----:B------:R-:W-:-:S03]  /*2610*/  FFMA R121, R121, R154, R8 ;  /* 0x0000009a79797223 */ /* 0x000fc60000000008 */
[----:B------:R-:W-:Y:S02]  /*2620*/  IMAD.X R9, R163, 0x1, R9, P2 ;  /* 0x00000001a3097824 */ /* 0x000fe400010e0609 */
[----:B------:R-:W-:Y:S02]  /*2630*/  F2FP.BF16.F32.PACK_AB R121, RZ, R121 ;  /* 0x00000079ff79723e */ /* 0x000fe400000010ff */
[C---:B------:R-:W-:Y:S02]  /*2640*/  LEA R8, P2, R168.reuse, R160, 0x1 ;  /* 0x000000a0a8087211 */ /* 0x040fe400078408ff */
[----:B------:R-:W-:Y:S02]  /*2650*/  PRMT R165, R121, 0x7610, R165 ;  /* 0x0000761079a57816 */ /* 0x000fe400000000a5 */
[----:B------:R-:W-:Y:S02]  /*2660*/  PRMT R121, R15, 0x7610, R121 ;  /* 0x000076100f797816 */ /* 0x000fe40000000079 */
[----:B------:R-:W-:Y:S01]  /*2670*/  LEA.HI.X R9, R168, R161, R9, 0x1, P2 ;  /* 0x000000a1a8097211 */ /* 0x000fe200010f0c09 */
[----:B------:R1:W-:Y:S04]  /*2680*/  @P1 STG.E.U16 desc[UR36][R4.64+0x2], R165 ;  /* 0x000002a504001986 */ /* 0x0003e8000c101524 */
[----:B------:R-:W2:Y:S01]  /*2690*/  @P0 LDG.E.LTC128B.U16 R121, desc[UR36][R8.64] ;  /* 0x0000002408790981 */ /* 0x000ea2000c1e1520 */
[----:B------:R-:W-:Y:S01]  /*26a0*/  IADD3 R10, P1, R10, R164, RZ ;  /* 0x000000a40a0a7210 */ /* 0x000fe20007f3e0ff */
[----:B------:R-:W-:Y:S01]  /*26b0*/  BSSY B1, `(.L_x_36) ;  /* 0x0000011000017945 */ /* 0x000fe20003800000 */
[----:B------:R-:W-:-:S03]  /*26c0*/  ISETP.GT.AND P2, PT, R3, 0x8, P6 ;  /* 0x000000080300780c */ /* 0x000fc60003744270 */
[----:B------:R-:W-:Y:S02]  /*26d0*/  IMAD.X R11, R11, 0x1, R163, P1 ;  /* 0x000000010b0b7824 */ /* 0x000fe400008e06a3 */
[----:B------:R-:W-:Y:S01]  /*26e0*/  IMAD.WIDE.U32 R162, R153, R162, R10 ;  /* 0x000000a299a27225 */ /* 0x000fe200078e000a */
[C---:B------:R-:W-:Y:S02]  /*26f0*/  SHF.L.U64.HI R11, R12.reuse, 0x4, R13 ;  /* 0x000000040c0b7819 */ /* 0x040fe4000001020d */
[----:B------:R-:W-:Y:S02]  /*2700*/  LEA R10, P1, R12, R4, 0x4 ;  /* 0x000000040c0a7211 */ /* 0x000fe400078220ff */
[----:B------:R-:W-:-:S03]  /*2710*/  LEA R160, P3, R162, R160, 0x1 ;  /* 0x000000a0a2a07211 */ /* 0x000fc600078608ff */
[----:B------:R-:W-:Y:S02]  /*2720*/  IMAD.X R11, R11, 0x1, R5, P1 ;  /* 0x000000010b0b7824 */ /* 0x000fe400008e0605 */
[----:B--2---:R-:W-:-:S04]  /*2730*/  IMAD.U32 R120, R121, 0x10000, RZ ;  /* 0x0001000079787824 */ /* 0x004fc800078e00ff */
[----:B------:R-:W-:Y:S01]  /*2740*/  FMUL R15, R120, R155 ;  /* 0x0000009b780f7220 */ /* 0x000fe20000400000 */
[----:B------:R-:W-:-:S03]  /*2750*/  IMAD.IADD R120, R159, 0x1, R163 ;  /* 0x000000019f787824 */ /* 0x000fc600078e02a3 */
[----:B------:R-:W-:Y:S02]  /*2760*/  FFMA R15, R122, R154, R15 ;  /* 0x0000009a7a0f7223 */ /* 0x000fe4000000000f */
[----:B------:R-:W-:-:S03]  /*2770*/  LEA.HI.X R161, R162, R161, R120, 0x1, P3 ;  /* 0x000000a1a2a17211 */ /* 0x000fc600018f0c78 */
[----:B------:R-:W-:-:S05]  /*2780*/  F2FP.BF16.F32.PACK_AB R15, RZ, R15 ;  /* 0x0000000fff0f723e */ /* 0x000fca00000010ff */
[----:B------:R1:W-:Y:S01]  /*2790*/  @P0 STG.E.U16 desc[UR36][R10.64], R15 ;  /* 0x0000000f0a000986 */ /* 0x0003e2000c101524 */
[----:B------:R-:W-:Y:S05]  /*27a0*/  @!P2 BRA `(.L_x_37) ;  /* 0x000000000004a947 */ /* 0x000fea0003800000 */
[----:B------:R2:W5:Y:S02]  /*27b0*/  LDG.E.LTC128B.U16 R121, desc[UR36][R160.64+0x2] ;  /* 0x00000224a0797981 */ /* 0x000564000c1e1520 */
.L_x_37:
[----:B------:R-:W-:Y:S05]  /*27c0*/  BSYNC B1 ;  /* 0x0000000000017941 */ /* 0x000fea0003800000 */
.L_x_36:
[----:B-----5:R-:W-:Y:S01]  /*27d0*/  IMAD.U32 R120, R121, 0x10000, RZ ;  /* 0x0001000079787824 */ /* 0x020fe200078e00ff */
[----:B------:R-:W-:Y:S01]  /*27e0*/  ISETP.GT.AND P3, PT, R14, 0x8, PT ;  /* 0x000000080e00780c */ /* 0x000fe20003f64270 */
[----:B------:R-:W-:Y:S01]  /*27f0*/  BSSY B1, `(.L_x_38) ;  /* 0x000000a000017945 */ /* 0x000fe20003800000 */
[----:B------:R-:W-:Y:S01]  /*2800*/  LOP3.LUT R152, R152, 0xfffffffb, RZ, 0xc0, !PT ;  /* 0xfffffffb98987812 */ /* 0x000fe200078ec0ff */
[----:B------:R-:W-:Y:S01]  /*2810*/  FMUL R120, R120, R155 ;  /* 0x0000009b78787220 */ /* 0x000fe20000400000 */
[----:B------:R-:W-:-:S03]  /*2820*/  ISETP.GT.AND P1, PT, R3, RZ, P3 ;  /* 0x000000ff0300720c */ /* 0x000fc60001f24270 */
[----:B------:R-:W-:-:S05]  /*2830*/  FFMA R120, R123, R154, R120 ;  /* 0x0000009a7b787223 */ /* 0x000fca0000000078 */
[----:B------:R-:W-:Y:S02]  /*2840*/  F2FP.BF16.F32.PACK_AB R120, RZ, R120 ;  /* 0x00000078ff78723e */ /* 0x000fe400000010ff */
[----:B------:R-:W-:-:S03]  /*2850*/  @P3 LOP3.LUT R152, R152, 0x4, RZ, 0xfc, !PT ;  /* 0x0000000498983812 */ /* 0x000fc600078efcff */
[----:B------:R3:W-:Y:S01]  /*2860*/  @P2 STG.E.U16 desc[UR36][R10.64+0x2], R120 ;  /* 0x000002780a002986 */ /* 0x0007e2000c101524 */
[----:B------:R-:W-:Y:S05]  /*2870*/  @!P1 BRA `(.L_x_39) ;  /* 0x0000000000049947 */ /* 0x000fea0003800000 */
[----:B------:R4:W5:Y:S02]  /*2880*/  LDG.E.LTC128B.U16 R121, desc[UR36][R156.64+0x10] ;  /* 0x000010249c797981 */ /* 0x000964000c1e1520 */
.L_x_39:
[----:B------:R-:W-:Y:S05]  /*2890*/  BSYNC B1 ;  /* 0x0000000000017941 */ /* 0x000fea0003800000 */
.L_x_38:
[----:B---3-5:R-:W-:Y:S01]  /*28a0*/  IMAD.U32 R120, R121, 0x10000, RZ ;  /* 0x0001000079787824 */ /* 0x028fe200078e00ff */
[----:B------:R-:W-:Y:S01]  /*28b0*/  ISETP.GT.AND P2, PT, R14, 0x9, PT ;  /* 0x000000090e00780c */ /* 0x000fe20003f44270 */
[----:B------:R-:W-:Y:S01]  /*28c0*/  BSSY B1, `(.L_x_40) ;  /* 0x000000a000017945 */ /* 0x000fe20003800000 */
[----:B------:R-:W-:Y:S01]  /*28d0*/  LOP3.LUT R152, R152, 0xfffffff7, RZ, 0xc0, !PT ;  /* 0xfffffff798987812 */ /* 0x000fe200078ec0ff */
[----:B-1----:R-:W-:Y:S01]  /*28e0*/  FMUL R15, R120, R155 ;  /* 0x0000009b780f7220 */ /* 0x002fe20000400000 */
[----:B------:R-:W-:-:S03]  /*28f0*/  ISETP.GT.AND P0, PT, R3, RZ, P2 ;  /* 0x000000ff0300720c */ /* 0x000fc60001704270 */
[----:B------:R-:W-:-:S05]  /*2900*/  FFMA R15, R124, R154, R15 ;  /* 0x0000009a7c0f7223 */ /* 0x000fca000000000f */
[----:B------:R-:W-:Y:S02]  /*2910*/  F2FP.BF16.F32.PACK_AB R15, RZ, R15 ;  /* 0x0000000fff0f723e */ /* 0x000fe400000010ff */
[----:B------:R-:W-:-:S03]  /*2920*/  @P2 LOP3.LUT R152, R152, 0x8, RZ, 0xfc, !PT ;  /* 0x0000000898982812 */ /* 0x000fc600078efcff */
[----:B------:R1:W-:Y:S01]  /*2930*/  @P1 STG.E.U16 desc[UR36][R4.64+0x10], R15 ;  /* 0x0000100f04001986 */ /* 0x0003e2000c101524 */
[----:B------:R-:W-:Y:S05]  /*2940*/  @!P0 BRA `(.L_x_41) ;  /* 0x0000000000048947 */ /* 0x000fea0003800000 */
[----:B------:R3:W5:Y:S02]  /*2950*/  LDG.E.LTC128B.U16 R121, desc[UR36][R156.64+0x12] ;  /* 0x000012249c797981 */ /* 0x000764000c1e1520 */
.L_x_41:
[----:B------:R-:W-:Y:S05]  /*2960*/  BSYNC B1 ;  /* 0x0000000000017941 */ /* 0x000fea0003800000 */
.L_x_40:
[----:B-----5:R-:W-:Y:S01]  /*2970*/  IMAD.U32 R120, R121, 0x10000, RZ ;  /* 0x0001000079787824 */ /* 0x020fe200078e00ff */
[----:B------:R-:W-:Y:S01]  /*2980*/  ISETP.GT.AND P1, PT, R3, 0x8, P3 ;  /* 0x000000080300780c */ /* 0x000fe20001f24270 */
[----:B------:R-:W-:Y:S02]  /*2990*/  BSSY B1, `(.L_x_42) ;  /* 0x0000007000017945 */ /* 0x000fe40003800000 */
[----:B------:R-:W-:-:S04]  /*29a0*/  FMUL R120, R120, R155 ;  /* 0x0000009b78787220 */ /* 0x000fc80000400000 */
[----:B------:R-:W-:-:S05]  /*29b0*/  FFMA R120, R125, R154, R120 ;  /* 0x0000009a7d787223 */ /* 0x000fca0000000078 */
[----:B------:R-:W-:-:S05]  /*29c0*/  F2FP.BF16.F32.PACK_AB R120, RZ, R120 ;  /* 0x00000078ff78723e */ /* 0x000fca00000010ff */
[----:B------:R0:W-:Y:S01]  /*29d0*/  @P0 STG.E.U16 desc[UR36][R4.64+0x12], R120 ;  /* 0x0000127804000986 */ /* 0x0001e2000c101524 */
[----:B------:R-:W-:Y:S05]  /*29e0*/  @!P1 BRA `(.L_x_43) ;  /* 0x0000000000049947 */ /* 0x000fea0003800000 */
[----:B------:R0:W5:Y:S02]  /*29f0*/  LDG.E.LTC128B.U16 R121, desc[UR36][R160.64+0x10] ;  /* 0x00001024a0797981 */ /* 0x000164000c1e1520 */
.L_x_43:
[----:B------:R-:W-:Y:S05]  /*2a00*/  BSYNC B1 ;  /* 0x0000000000017941 */ /* 0x000fea0003800000 */
.L_x_42:
[----:B0----5:R-:W-:Y:S01]  /*2a10*/  IMAD.U32 R120, R121, 0x10000, RZ ;  /* 0x0001000079787824 */ /* 0x021fe200078e00ff */
[----:B------:R-:W-:Y:S01]  /*2a20*/  ISETP.GT.AND P0, PT, R3, 0x8, P2 ;  /* 0x000000080300780c */ /* 0x000fe20001704270 */
[----:B------:R-:W-:Y:S02]  /*2a30*/  BSSY B1, `(.L_x_44) ;  /* 0x0000007000017945 */ /* 0x000fe40003800000 */
[----:B-1----:R-:W-:-:S04]  /*2a40*/  FMUL R15, R120, R155 ;  /* 0x0000009b780f7220 */ /* 0x002fc80000400000 */
[----:B------:R-:W-:-:S05]  /*2a50*/  FFMA R15, R126, R154, R15 ;  /* 0x0000009a7e0f7223 */ /* 0x000fca000000000f */
[----:B------:R-:W-:-:S05]  /*2a60*/  F2FP.BF16.F32.PACK_AB R15, RZ, R15 ;  /* 0x0000000fff0f723e */ /* 0x000fca00000010ff */
[----:B------:R0:W-:Y:S01]  /*2a70*/  @P1 STG.E.U16 desc[UR36][R10.64+0x10], R15 ;  /* 0x0000100f0a001986 */ /* 0x0001e2000c101524 */
[----:B------:R-:W-:Y:S05]  /*2a80*/  @!P0 BRA `(.L_x_45) ;  /* 0x0000000000048947 */ /* 0x000fea0003800000 */
[----:B------:R1:W5:Y:S02]  /*2a90*/  LDG.E.LTC128B.U16 R121, desc[UR36][R160.64+0x12] ;  /* 0x00001224a0797981 */ /* 0x000364000c1e1520 */
.L_x_45:
[----:B------:R-:W-:Y:S05]  /*2aa0*/  BSYNC B1 ;  /* 0x0000000000017941 */ /* 0x000fea0003800000 */
.L_x_44:
[C---:B-----5:R-:W-:Y:S01]  /*2ab0*/  IMAD.U32 R120, R121.reuse, 0x10000, RZ ;  /* 0x0001000079787824 */ /* 0x060fe200078e00ff */
[----:B------:R-:W-:Y:S01]  /*2ac0*/  ISETP.GT.AND P2, PT, R14, 0x10, PT ;  /* 0x000000100e00780c */ /* 0x000fe20003f44270 */
[----:B------:R-:W-:Y:S01]  /*2ad0*/  BSSY B1, `(.L_x_46) ;  /* 0x000000b000017945 */ /* 0x000fe20003800000 */
[----:B------:R-:W-:Y:S01]  /*2ae0*/  LOP3.LUT R152, R152, 0xffffffef, RZ, 0xc0, !PT ;  /* 0xffffffef98987812 */ /* 0x000fe200078ec0ff */
[----:B------:R-:W-:Y:S01]  /*2af0*/  FMUL R120, R120, R155 ;  /* 0x0000009b78787220 */ /* 0x000fe20000400000 */
[----:B0-----:R-:W-:-:S03]  /*2b00*/  PRMT R15, R121, 0x7610, R15 ;  /* 0x00007610790f7816 */ /* 0x001fc6000000000f */
[----:B------:R-:W-:-:S05]  /*2b10*/  FFMA R120, R127, R154, R120 ;  /* 0x0000009a7f787223 */ /* 0x000fca0000000078 */
[----:B------:R-:W-:Y:S02]  /*2b20*/  F2FP.BF16.F32.PACK_AB R120, RZ, R120 ;  /* 0x00000078ff78723e */ /* 0x000fe400000010ff */
[----:B------:R-:W-:-:S03]  /*2b30*/  @P2 LOP3.LUT R152, R152, 0x10, RZ, 0xfc, !PT ;  /* 0x0000001098982812 */ /* 0x000fc600078efcff */
[----:B------:R0:W-:Y:S01]  /*2b40*/  @P0 STG.E.U16 desc[UR36][R10.64+0x12], R120 ;  /* 0x000012780a000986 */ /* 0x0001e2000c101524 */
[----:B------:R-:W-:-:S13]  /*2b50*/  ISETP.GT.AND P0, PT, R3, RZ, P2 ;  /* 0x000000ff0300720c */ /* 0x000fda0001704270 */
[----:B0-----:R-:W-:Y:S05]  /*2b60*/  @!P0 BRA `(.L_x_47) ;  /* 0x0000000000048947 */ /* 0x001fea0003800000 */
[----:B------:R0:W5:Y:S02]  /*2b70*/  LDG.E.LTC128B.U16 R15, desc[UR36][R156.64+0x20] ;  /* 0x000020249c0f7981 */ /* 0x000164000c1e1520 */
.L_x_47:
[----:B------:R-:W-:Y:S05]  /*2b80*/  BSYNC B1 ;  /* 0x0000000000017941 */ /* 0x000fea0003800000 */
.L_x_46:
[----:B-----5:R-:W-:Y:S01]  /*2b90*/  IMAD.U32 R120, R15, 0x10000, RZ ;  /* 0x000100000f787824 */ /* 0x020fe200078e00ff */
[C---:B------:R-:W-:Y:S01]  /*2ba0*/  SHF.L.U64.HI R125, R12.reuse, 0x8, R13 ;  /* 0x000000080c7d7819 */ /* 0x040fe2000001020d */
[----:B------:R-:W-:Y:S01]  /*2bb0*/  IMAD.SHL.U32 R123, R12, 0x100, RZ ;  /* 0x000001000c7b7824 */ /* 0x000fe200078e00ff */
[----:B------:R-:W-:Y:S01]  /*2bc0*/  ISETP.GT.AND P1, PT, R14, 0x11, PT ;  /* 0x000000110e00780c */ /* 0x000fe20003f24270 */
[----:B------:R-:W-:Y:S01]  /*2bd0*/  FMUL R121, R120, R155 ;  /* 0x0000009b78797220 */ /* 0x000fe20000400000 */
[----:B------:R-:W-:Y:S01]  /*2be0*/  LOP3.LUT R152, R152, 0xffffffdf, RZ, 0xc0, !PT ;  /* 0xffffffdf98987812 */ /* 0x000fe200078ec0ff */
[----:B------:R-:W-:Y:S02]  /*2bf0*/  BSSY B1, `(.L_x_48) ;  /* 0x000000e000017945 */ /* 0x000fe40003800000 */
[----:B------:R-:W-:-:S05]  /*2c00*/  FFMA R121, R128, R154, R121 ;  /* 0x0000009a80797223 */ /* 0x000fca0000000079 */
[----:B------:R-:W-:-:S03]  /*2c10*/  F2FP.BF16.F32.PACK_AB R121, RZ, R121 ;  /* 0x00000079ff79723e */ /* 0x000fc600000010ff */
[----:B------:R-:W-:Y:S02]  /*2c20*/  @P1 LOP3.LUT R152, R152, 0x20, RZ, 0xfc, !PT ;  /* 0x0000002098981812 */ /* 0x000fe400078efcff */
[----:B------:R-:W-:Y:S02]  /*2c30*/  PRMT R120, R121, 0x7610, R120 ;  /* 0x0000761079787816 */ /* 0x000fe40000000078 */
[----:B------:R-:W-:-:S03]  /*2c40*/  LOP3.LUT R121, R123, 0x2, RZ, 0xfc, !PT ;  /* 0x000000027b797812 */ /* 0x000fc600078efcff */
[----:B------:R0:W-:Y:S01]  /*2c50*/  @P0 STG.E.U16 desc[UR36][R4.64+0x20], R120 ;  /* 0x0000207804000986 */ /* 0x0001e2000c101524 */
[----:B------:R-:W-:-:S05]  /*2c60*/  IADD3 R162, P0, R121, R4, RZ ;  /* 0x0000000479a27210 */ /* 0x000fca0007f1e0ff */
[----:B------:R-:W-:Y:S01]  /*2c70*/  IMAD.X R163, R125, 0x1, R5, P0 ;  /* 0x000000017da37824 */ /* 0x000fe200000e0605 */
[----:B------:R-:W-:-:S05]  /*2c80*/  IADD3 R12, P0, R123, R4, RZ ;  /* 0x000000047b0c7210 */ /* 0x000fca0007f1e0ff */
[----:B------:R-:W-:Y:S01]  /*2c90*/  IMAD.X R13, R125, 0x1, R5, P0 ;  /* 0x000000017d0d7824 */ /* 0x000fe200000e0605 */
[----:B------:R-:W-:-:S13]  /*2ca0*/  ISETP.GT.AND P0, PT, R3, RZ, P1 ;  /* 0x000000ff0300720c */ /* 0x000fda0000f04270 */
[----:B0-----:R-:W-:Y:S05]  /*2cb0*/  @!P0 BRA `(.L_x_49) ;  /* 0x0000000000048947 */ /* 0x001fea0003800000 */
[----:B------:R0:W5:Y:S02]  /*2cc0*/  LDG.E.LTC128B.U16 R15, desc[UR36][R156.64+0x22] ;  /* 0x000022249c0f7981 */ /* 0x000164000c1e1520 */
.L_x_49:
[----:B------:R-:W-:Y:S05]  /*2cd0*/  BSYNC B1 ;  /* 0x0000000000017941 */ /* 0x000fea0003800000 */
.L_x_48:
[----:B-----5:R-:W-:Y:S01]  /*2ce0*/  IMAD.U32 R120, R15, 0x10000, RZ ;  /* 0x000100000f787824 */ /* 0x020fe200078e00ff */
[----:B------:R-:W-:Y:S03]  /*2cf0*/  BSSY B1, `(.L_x_50) ;  /* 0x0000008000017945 */ /* 0x000fe60003800000 */
[----:B------:R-:W-:-:S04]  /*2d00*/  FMUL R120, R120, R155 ;  /* 0x0000009b78787220 */ /* 0x000fc80000400000 */
[----:B------:R-:W-:-:S05]  /*2d10*/  FFMA R120, R129, R154, R120 ;  /* 0x0000009a81787223 */ /* 0x000fca0000000078 */
[----:B------:R-:W-:-:S05]  /*2d20*/  F2FP.BF16.F32.PACK_AB R120, RZ, R120 ;  /* 0x00000078ff78723e */ /* 0x000fca00000010ff */
[----:B------:R0:W-:Y:S01]  /*2d30*/  @P0 STG.E.U16 desc[UR36][R4.64+0x22], R120 ;  /* 0x0000227804000986 */ /* 0x0001e2000c101524 */
[----:B------:R-:W-:-:S13]  /*2d40*/  ISETP.GT.AND P0, PT, R3, 0x8, P2 ;  /* 0x000000080300780c */ /* 0x000fda0001704270 */
[----:B0-----:R-:W-:Y:S05]  /*2d50*/  @!P0 BRA `(.L_x_51) ;  /* 0x0000000000048947 */ /* 0x001fea0003800000 */
[----:B------:R0:W5:Y:S02]  /*2d60*/  LDG.E.LTC128B.U16 R15, desc[UR36][R160.64+0x20] ;  /* 0x00002024a00f7981 */ /* 0x000164000c1e1520 */
.L_x_51:
[----:B------:R-:W-:Y:S05]  /*2d70*/  BSYNC B1 ;  /* 0x0000000000017941 */ /* 0x000fea0003800000 */
.L_x_50:
        /* <DEDUP_REMOVED lines=9> */
.L_x_53:
[----:B------:R-:W-:Y:S05]  /*2e10*/  BSYNC B1 ;  /* 0x0000000000017941 */ /* 0x000fea0003800000 */
.L_x_52:
[----:B-----5:R-:W-:Y:S01]  /*2e20*/  IMAD.U32 R120, R15, 0x10000, RZ ;  /* 0x000100000f787824 */ /* 0x020fe200078e00ff */
[----:B------:R-:W-:Y:S01]  /*2e30*/  ISETP.GT.AND P2, PT, R14, 0x18, PT ;  /* 0x000000180e00780c */ /* 0x000fe20003f44270 */
[----:B------:R-:W-:Y:S01]  /*2e40*/  BSSY B1, `(.L_x_54) ;  /* 0x000000a000017945 */ /* 0x000fe20003800000 */
[----:B------:R-:W-:Y:S01]  /*2e50*/  LOP3.LUT R152, R152, 0xffffffbf, RZ, 0xc0, !PT ;  /* 0xffffffbf98987812 */ /* 0x000fe200078ec0ff */
[----:B------:R-:W-:-:S04]  /*2e60*/  FMUL R120, R120, R155 ;  /* 0x0000009b78787220 */ /* 0x000fc80000400000 */
[----:B------:R-:W-:-:S05]  /*2e70*/  FFMA R120, R131, R154, R120 ;  /* 0x0000009a83787223 */ /* 0x000fca0000000078 */
[----:B------:R-:W-:Y:S02]  /*2e80*/  F2FP.BF16.F32.PACK_AB R120, RZ, R120 ;  /* 0x00000078ff78723e */ /* 0x000fe400000010ff */
[----:B------:R-:W-:-:S03]  /*2e90*/  @P2 LOP3.LUT R152, R152, 0x40, RZ, 0xfc, !PT ;  /* 0x0000004098982812 */ /* 0x000fc600078efcff */
[----:B------:R0:W-:Y:S01]  /*2ea0*/  @P0 STG.E.U16 desc[UR36][R10.64+0x22], R120 ;  /* 0x000022780a000986 */ /* 0x0001e2000c101524 */
[----:B------:R-:W-:-:S13]  /*2eb0*/  ISETP.GT.AND P0, PT, R3, RZ, P2 ;  /* 0x000000ff0300720c */ /* 0x000fda0001704270 */
[----:B0-----:R-:W-:Y:S05]  /*2ec0*/  @!P0 BRA `(.L_x_55) ;  /* 0x0000000000048947 */ /* 0x001fea0003800000 */
[----:B------:R0:W5:Y:S02]  /*2ed0*/  LDG.E.LTC128B.U16 R15, desc[UR36][R156.64+0x30] ;  /* 0x000030249c0f7981 */ /* 0x000164000c1e1520 */
.L_x_55:
[----:B------:R-:W-:Y:S05]  /*2ee0*/  BSYNC B1 ;  /* 0x0000000000017941 */ /* 0x000fea0003800000 */
.L_x_54:
        /* <DEDUP_REMOVED lines=12> */
.L_x_57:
[----:B------:R-:W-:Y:S05]  /*2fb0*/  BSYNC B1 ;  /* 0x0000000000017941 */ /* 0x000fea0003800000 */
.L_x_56:
        /* <DEDUP_REMOVED lines=9> */
.L_x_59:
[----:B------:R-:W-:Y:S05]  /*3050*/  BSYNC B1 ;  /* 0x0000000000017941 */ /* 0x000fea0003800000 */
.L_x_58:
        /* <DEDUP_REMOVED lines=9> */
.L_x_61:
[----:B------:R-:W-:Y:S05]  /*30f0*/  BSYNC B1 ;  /* 0x0000000000017941 */ /* 0x000fea0003800000 */
.L_x_60:
        /* <DEDUP_REMOVED lines=12> */
.L_x_63:
[----:B------:R-:W-:Y:S05]  /*31c0*/  BSYNC B1 ;  /* 0x0000000000017941 */ /* 0x000fea0003800000 */
.L_x_62:
        /* <DEDUP_REMOVED lines=12> */
.L_x_65:
[----:B------:R-:W-:Y:S05]  /*3290*/  BSYNC B1 ;  /* 0x0000000000017941 */ /* 0x000fea0003800000 */
.L_x_64:
        /* <DEDUP_REMOVED lines=9> */
.L_x_67:
[----:B------:R-:W-:Y:S05]  /*3330*/  BSYNC B1 ;  /* 0x0000000000017941 */ /* 0x000fea0003800000 */
.L_x_66:
        /* <DEDUP_REMOVED lines=9> */
.L_x_69:
[----:B------:R-:W-:Y:S05]  /*33d0*/  BSYNC B1 ;  /* 0x0000000000017941 */ /* 0x000fea0003800000 */
.L_x_68:
        /* <DEDUP_REMOVED lines=12> */
.L_x_71:
[----:B------:R-:W-:Y:S05]  /*34a0*/  BSYNC B1 ;  /* 0x0000000000017941 */ /* 0x000fea0003800000 */
.L_x_70:
        /* <DEDUP_REMOVED lines=12> */
.L_x_73:
[----:B------:R-:W-:Y:S05]  /*3570*/  BSYNC B1 ;  /* 0x0000000000017941 */ /* 0x000fea0003800000 */
.L_x_72:
        /* <DEDUP_REMOVED lines=9> */
.L_x_75:
[----:B------:R-:W-:Y:S05]  /*3610*/  BSYNC B1 ;  /* 0x0000000000017941 */ /* 0x000fea0003800000 */
.L_x_74:
        /* <DEDUP_REMOVED lines=9> */
.L_x_77:
[----:B------:R-:W-:Y:S05]  /*36b0*/  BSYNC B1 ;  /* 0x0000000000017941 */ /* 0x000fea0003800000 */
.L_x_76:
[----:B-----5:R-:W-:Y:S01]  /*36c0*/  IMAD.U32 R120, R15, 0x10000, RZ ;  /* 0x000100000f787824 */ /* 0x020fe200078e00ff */
[----:B------:R-:W-:Y:S01]  /*36d0*/  ISETP.GT.AND P3, PT, R14, 0x30, PT ;  /* 0x000000300e00780c */ /* 0x000fe20003f64270 */
[----:B------:R-:W-:Y:S02]  /*36e0*/  BSSY B1, `(.L_x_78) ;  /* 0x0000008000017945 */ /* 0x000fe40003800000 */
[----:B------:R-:W-:-:S04]  /*36f0*/  FMUL R120, R120, R155 ;  /* 0x0000009b78787220 */ /* 0x000fc80000400000 */
[----:B------:R-:W-:-:S05]  /*3700*/  FFMA R120, R143, R154, R120 ;  /* 0x0000009a8f787223 */ /* 0x000fca0000000078 */
[----:B------:R-:W-:-:S05]  /*3710*/  F2FP.BF16.F32.PACK_AB R120, RZ, R120 ;  /* 0x00000078ff78723e */ /* 0x000fca00000010ff */
[----:B------:R0:W-:Y:S01]  /*3720*/  @P0 STG.E.U16 desc[UR36][R10.64+0x52], R120 ;  /* 0x000052780a000986 */ /* 0x0001e2000c101524 */
[----:B------:R-:W-:-:S13]  /*3730*/  ISETP.GT.AND P0, PT, R3, RZ, P3 ;  /* 0x000000ff0300720c */ /* 0x000fda0001f04270 */
[----:B0-----:R-:W-:Y:S05]  /*3740*/  @!P0 BRA `(.L_x_79) ;  /* 0x0000000000048947 */ /* 0x001fea0003800000 */
[----:B------:R0:W5:Y:S02]  /*3750*/  LDG.E.LTC128B.U16 R15, desc[UR36][R156.64+0x60] ;  /* 0x000060249c0f7981 */ /* 0x000164000c1e1520 */
.L_x_79:
[----:B------:R-:W-:Y:S05]  /*3760*/  BSYNC B1 ;  /* 0x0000000000017941 */ /* 0x000fea0003800000 */
.L_x_78:
        /* <DEDUP_REMOVED lines=10> */
.L_x_81:
[----:B------:R-:W-:Y:S05]  /*3810*/  BSYNC B1 ;  /* 0x0000000000017941 */ /* 0x000fea0003800000 */
.L_x_80:
        /* <DEDUP_REMOVED lines=9> */
.L_x_83:
[----:B------:R-:W-:Y:S05]  /*38b0*/  BSYNC B1 ;  /* 0x0000000000017941 */ /* 0x000fea0003800000 */
.L_x_82:
        /* <DEDUP_REMOVED lines=9> */
.L_x_85:
[----:B------:R-:W-:Y:S05]  /*3950*/  BSYNC B1 ;  /* 0x0000000000017941 */ /* 0x000fea0003800000 */
.L_x_84:
        /* <DEDUP_REMOVED lines=10> */
.L_x_87:
[----:B------:R-:W-:Y:S05]  /*3a00*/  BSYNC B1 ;  /* 0x0000000000017941 */ /* 0x000fea0003800000 */
.L_x_86:
[----:B-----5:R-:W-:Y:S01]  /*3a10*/  IMAD.U32 R120, R15, 0x10000, RZ ;  /* 0x000100000f787824 */ /* 0x020fe200078e00ff */
[----:B------:R-:W-:Y:S03]  /*3a20*/  BSSY B1, `(.L_x_88) ;  /* 0x0000009000017945 */ /* 0x000fe60003800000 */
[----:B------:R-:W-:-:S04]  /*3a30*/  FMUL R127, R120, R155 ;  /* 0x0000009b787f7220 */ /* 0x000fc80000400000 */
[----:B------:R-:W-:-:S05]  /*3a40*/  FFMA R127, R148, R154, R127 ;  /* 0x0000009a947f7223 */ /* 0x000fca000000007f */
[----:B------:R-:W-:-:S05]  /*3a50*/  F2FP.BF16.F32.PACK_AB R127, RZ, R127 ;  /* 0x0000007fff7f723e */ /* 0x000fca00000010ff */
[----:B------:R0:W-:Y:S01]  /*3a60*/  @P0 STG.E.U16 desc[UR36][R4.64+0x70], R127 ;  /* 0x0000707f04000986 */ /* 0x0001e2000c101524 */
[----:B------:R-:W-:-:S04]  /*3a70*/  ISETP.GT.AND P0, PT, R14, 0x39, PT ;  /* 0x000000390e00780c */ /* 0x000fc80003f04270 */
[----:B------:R-:W-:-:S13]  /*3a80*/  ISETP.GT.AND P5, PT, R3, RZ, P0 ;  /* 0x000000ff0300720c */ /* 0x000fda00007a4270 */
[----:B0-----:R-:W-:Y:S05]  /*3a90*/  @!P5 BRA `(.L_x_89) ;  /* 0x000000000004d947 */ /* 0x001fea0003800000 */
[----:B------:R0:W5:Y:S02]  /*3aa0*/  LDG.E.LTC128B.U16 R15, desc[UR36][R156.64+0x72] ;  /* 0x000072249c0f7981 */ /* 0x000164000c1e1520 */
.L_x_89:
[----:B------:R-:W-:Y:S05]  /*3ab0*/  BSYNC B1 ;  /* 0x0000000000017941 */ /* 0x000fea0003800000 */
.L_x_88:
        /* <DEDUP_REMOVED lines=9> */
.L_x_91:
[----:B------:R-:W-:Y:S05]  /*3b50*/  BSYNC B1 ;  /* 0x0000000000017941 */ /* 0x000fea0003800000 */
.L_x_90:
[C---:B-----5:R-:W-:Y:S01]  /*3b60*/  IMAD.U32 R14, R15.reuse, 0x10000, RZ ;  /* 0x000100000f0e7824 */ /* 0x060fe200078e00ff */
[----:B------:R-:W-:Y:S01]  /*3b70*/  BSSY B1, `(.L_x_92) ;  /* 0x0000009000017945 */ /* 0x000fe20003800000 */
[----:B------:R-:W-:Y:S02]  /*3b80*/  PRMT R120, R15, 0x7610, R120 ;  /* 0x000076100f787816 */ /* 0x000fe40000000078 */
[----:B------:R-:W-:-:S04]  /*3b90*/  FMUL R127, R14, R155 ;  /* 0x0000009b0e7f7220 */ /* 0x000fc80000400000 */
[----:B------:R-:W-:-:S05]  /*3ba0*/  FFMA R127, R150, R154, R127 ;  /* 0x0000009a967f7223 */ /* 0x000fca000000007f */
[----:B------:R-:W-:-:S05]  /*3bb0*/  F2FP.BF16.F32.PACK_AB R127, RZ, R127 ;  /* 0x0000007fff7f723e */ /* 0x000fca00000010ff */
[----:B------:R0:W-:Y:S01]  /*3bc0*/  @P5 STG.E.U16 desc[UR36][R10.64+0x70], R127 ;  /* 0x0000707f0a005986 */ /* 0x0001e2000c101524 */
[----:B------:R-:W-:-:S13]  /*3bd0*/  ISETP.GT.AND P5, PT, R3, 0x8, P0 ;  /* 0x000000080300780c */ /* 0x000fda00007a4270 */
[----:B0-----:R-:W-:Y:S05]  /*3be0*/  @!P5 BRA `(.L_x_93) ;  /* 0x000000000004d947 */ /* 0x001fea0003800000 */
[----:B------:R0:W5:Y:S02]  /*3bf0*/  LDG.E.LTC128B.U16 R120, desc[UR36][R160.64+0x72] ;  /* 0x00007224a0787981 */ /* 0x000164000c1e1520 */
.L_x_93:
[----:B------:R-:W-:Y:S05]  /*3c00*/  BSYNC B1 ;  /* 0x0000000000017941 */ /* 0x000fea0003800000 */
.L_x_92:
[----:B-----5:R-:W-:Y:S01]  /*3c10*/  IMAD.U32 R14, R120, 0x10000, RZ ;  /* 0x00010000780e7824 */ /* 0x020fe200078e00ff */
[----:B------:R-:W-:Y:S01]  /*3c20*/  LOP3.LUT R127, R123, 0x10, RZ, 0xfc, !PT ;  /* 0x000000107b7f7812 */ /* 0x000fe200078efcff */
[C---:B------:R-:W-:Y:S01]  /*3c30*/  IMAD.SHL.U32 R129, R20.reuse, 0x100, RZ ;  /* 0x0000010014817824 */ /* 0x040fe200078e00ff */
[----:B------:R-:W-:Y:S01]  /*3c40*/  SHF.L.U64.HI R135, R20, 0x8, R21 ;  /* 0x0000000814877819 */ /* 0x000fe20000010215 */
[----:B------:R-:W-:-:S04]  /*3c50*/  FMUL R14, R14, R155 ;  /* 0x0000009b0e0e7220 */ /* 0x000fc80000400000 */
[----:B------:R-:W-:-:S05]  /*3c60*/  FFMA R14, R151, R154, R14 ;  /* 0x0000009a970e7223 */ /* 0x000fca000000000e */
[----:B------:R-:W-:-:S04]  /*3c70*/  F2FP.BF16.F32.PACK_AB R14, RZ, R14 ;  /* 0x0000000eff0e723e */ /* 0x000fc800000010ff */
[----:B------:R-:W-:-:S05]  /*3c80*/  PRMT R15, R14, 0x7610, R15 ;  /* 0x000076100e0f7816 */ /* 0x000fca000000000f */
[----:B------:R1:W-:Y:S01]  /*3c90*/  @P5 STG.E.U16 desc[UR36][R10.64+0x72], R15 ;  /* 0x0000720f0a005986 */ /* 0x0003e2000c101524 */
[----:B------:R-:W-:-:S05]  /*3ca0*/  IADD3 R144, P5, R127, R4, RZ ;  /* 0x000000047f907210 */ /* 0x000fca0007fbe0ff */
[----:B------:R-:W-:Y:S01]  /*3cb0*/  IMAD.X R145, R125, 0x1, R5, P5 ;  /* 0x000000017d917824 */ /* 0x000fe200028e0605 */
[----:B------:R-:W-:-:S05]  /*3cc0*/  IADD3 R14, P5, R129, R6, RZ ;  /* 0x00000006810e7210 */ /* 0x000fca0007fbe0ff */
[----:B-1----:R-:W-:Y:S01]  /*3cd0*/  IMAD.X R15, R135, 0x1, R7, P5 ;  /* 0x00000001870f7824 */ /* 0x002fe200028e0607 */
[----:B------:R-:W-:-:S13]  /*3ce0*/  ISETP.GT.AND P5, PT, R3, 0x80, P4 ;  /* 0x000000800300780c */ /* 0x000fda00027a4270 */
[----:B------:R-:W2:Y:S01]  /*3cf0*/  @P5 LDG.E.LTC128B.U16 R120, desc[UR36][R14.64] ;  /* 0x000000240e785981 */ /* 0x000ea2000c1e1520 */
[----:B------:R-:W-:Y:S02]  /*3d00*/  LOP3.LUT R133, R123, 0x12, RZ, 0xfc, !PT ;  /* 0x000000127b857812 */ /* 0x000fe400078efcff */
[----:B------:R-:W-:Y:S01]  /*3d10*/  LOP3.LUT R131, R129, 0x2, RZ, 0xfc, !PT ;  /* 0x0000000281837812 */ /* 0x000fe200078efcff */
[----:B--2---:R-:W-:-:S04]  /*3d20*/  IMAD.U32 R20, R120, 0x10000, RZ ;  /* 0x0001000078147824 */ /* 0x004fc800078e00ff */
[----:B------:R-:W-:-:S04]  /*3d30*/  FMUL R21, R20, R155 ;  /* 0x0000009b14157220 */ /* 0x000fc80000400000 */
[----:B------:R-:W-:-:S05]  /*3d40*/  FFMA R21, R88, R154, R21 ;  /* 0x0000009a58157223 */ /* 0x000fca0000000015 */
[----:B------:R-:W-:-:S05]  /*3d50*/  F2FP.BF16.F32.PACK_AB R21, RZ, R21 ;  /* 0x00000015ff15723e */ /* 0x000fca00000010ff */
[----:B------:R1:W-:Y:S01]  /*3d60*/  @P5 STG.E.U16 desc[UR36][R12.64], R21 ;  /* 0x000000150c005986 */ /* 0x0003e2000c101524 */
[----:B------:R-:W-:-:S05]  /*3d70*/  IADD3 R142, P5, R133, R4, RZ ;  /* 0x00000004858e7210 */ /* 0x000fca0007fbe0ff */
[----:B------:R-:W-:Y:S01]  /*3d80*/  IMAD.X R143, R125, 0x1, R5, P5 ;  /* 0x000000017d8f7824 */ /* 0x000fe200028e0605 */
[----:B------:R-:W-:-:S05]  /*3d90*/  IADD3 R136, P5, R131, R6, RZ ;  /* 0x0000000683887210 */ /* 0x000fca0007fbe0ff */
[----:B------:R-:W-:Y:S01]  /*3da0*/  IMAD.X R137, R135, 0x1, R7, P5 ;  /* 0x0000000187897824 */ /* 0x000fe200028e0607 */
[----:B------:R-:W-:-:S13]  /*3db0*/  ISETP.GT.AND P5, PT, R3, 0x80, P6 ;  /* 0x000000800300780c */ /* 0x000fda00037a4270 */
[----:B------:R-:W2:Y:S01]  /*3dc0*/  @P5 LDG.E.LTC128B.U16 R120, desc[UR36][R136.64] ;  /* 0x0000002488785981 */ /* 0x000ea2000c1e1520 */
[----:B------:R-:W-:Y:S01]  /*3dd0*/  BSSY B1, `(.L_x_94) ;  /* 0x000000e000017945 */ /* 0x000fe20003800000 */
[----:B--2---:R-:W-:-:S04]  /*3de0*/  IMAD.U32 R20, R120, 0x10000, RZ ;  /* 0x0001000078147824 */ /* 0x004fc800078e00ff */
[----:B------:R-:W-:-:S04]  /*3df0*/  FMUL R20, R20, R155 ;  /* 0x0000009b14147220 */ /* 0x000fc80000400000 */
[----:B------:R-:W-:-:S05]  /*3e00*/  FFMA R20, R89, R154, R20 ;  /* 0x0000009a59147223 */ /* 0x000fca0000000014 */
[----:B------:R-:W-:-:S04]  /*3e10*/  F2FP.BF16.F32.PACK_AB R20, RZ, R20 ;  /* 0x00000014ff14723e */ /* 0x000fc800000010ff */
[----:B-1----:R-:W-:-:S05]  /*3e20*/  PRMT R21, R20, 0x7610, R21 ;  /* 0x0000761014157816 */ /* 0x002fca0000000015 */
[----:B------:R1:W-:Y:S01]  /*3e30*/  @P5 STG.E.U16 desc[UR36][R162.64], R21 ;  /* 0x00000015a2005986 */ /* 0x0003e2000c101524 */
[----:B------:R-:W-:-:S05]  /*3e40*/  IADD3 R88, P5, R123, R10, RZ ;  /* 0x0000000a7b587210 */ /* 0x000fca0007fbe0ff */
[----:B------:R-:W-:Y:S01]  /*3e50*/  IMAD.X R89, R125, 0x1, R11, P5 ;  /* 0x000000017d597824 */ /* 0x000fe200028e060b */
[----:B------:R-:W-:-:S05]  /*3e60*/  IADD3 R20, P5, R129, R8, RZ ;  /* 0x0000000881147210 */ /* 0x000fca0007fbe0ff */
[----:B-1----:R-:W-:Y:S01]  /*3e70*/  IMAD.X R21, R135, 0x1, R9, P5 ;  /* 0x0000000187157824 */ /* 0x002fe200028e0609 */
[----:B------:R-:W-:-:S13]  /*3e80*/  ISETP.GT.AND P5, PT, R3, 0x88, P4 ;  /* 0x000000880300780c */ /* 0x000fda00027a4270 */
[----:B------:R-:W-:Y:S05]  /*3e90*/  @!P5 BRA `(.L_x_95) ;  /* 0x000000000004d947 */ /* 0x000fea0003800000 */
[----:B------:R1:W5:Y:S02]  /*3ea0*/  LDG.E.LTC128B.U16 R120, desc[UR36][R20.64] ;  /* 0x0000002414787981 */ /* 0x000364000c1e1520 */
.L_x_95:
[----:B------:R-:W-:Y:S05]  /*3eb0*/  BSYNC B1 ;  /* 0x0000000000017941 */ /* 0x000fea0003800000 */
.L_x_94:
[----:B-----5:R-:W-:Y:S01]  /*3ec0*/  IMAD.U32 R122, R120, 0x10000, RZ ;  /* 0x00010000787a7824 */ /* 0x020fe200078e00ff */
[----:B------:R-:W-:Y:S03]  /*3ed0*/  BSSY B1, `(.L_x_96) ;  /* 0x000000c000017945 */ /* 0x000fe60003800000 */
[----:B------:R-:W-:-:S04]  /*3ee0*/  FMUL R137, R122, R155 ;  /* 0x0000009b7a897220 */ /* 0x000fc80000400000 */
[----:B------:R-:W-:-:S05]  /*3ef0*/  FFMA R137, R90, R154, R137 ;  /* 0x0000009a5a897223 */ /* 0x000fca0000000089 */
[----:B------:R-:W-:-:S05]  /*3f00*/  F2FP.BF16.F32.PACK_AB R137, RZ, R137 ;  /* 0x00000089ff89723e */ /* 0x000fca00000010ff */
[----:B------:R2:W-:Y:S01]  /*3f10*/  @P5 STG.E.U16 desc[UR36][R88.64], R137 ;  /* 0x0000008958005986 */ /* 0x0005e2000c101524 */
[----:B------:R-:W-:-:S05]  /*3f20*/  IADD3 R138, P5, R121, R10, RZ ;  /* 0x0000000a798a7210 */ /* 0x000fca0007fbe0ff */
[----:B------:R-:W-:Y:S01]  /*3f30*/  IMAD.X R139, R125, 0x1, R11, P5 ;  /* 0x000000017d8b7824 */ /* 0x000fe200028e060b */
[----:B------:R-:W-:-:S13]  /*3f40*/  ISETP.GT.AND P5, PT, R3, 0x88, P6 ;  /* 0x000000880300780c */ /* 0x000fda00037a4270 */
[----:B--2---:R-:W-:Y:S05]  /*3f50*/  @!P5 BRA `(.L_x_97) ;  /* 0x00000000000cd947 */ /* 0x004fea0003800000 */
[----:B------:R-:W-:-:S05]  /*3f60*/  IADD3 R136, P6, R131, R8, RZ ;  /* 0x0000000883887210 */ /* 0x000fca0007fde0ff */
[----:B------:R-:W-:-:S05]  /*3f70*/  IMAD.X R137, R135, 0x1, R9, P6 ;  /* 0x0000000187897824 */ /* 0x000fca00030e0609 */
[----:B------:R2:W5:Y:S03]  /*3f80*/  LDG.E.LTC128B.U16 R120, desc[UR36][R136.64] ;  /* 0x0000002488787981 */ /* 0x000566000c1e1520 */
.L_x_97:
[----:B------:R-:W-:Y:S05]  /*3f90*/  BSYNC B1 ;  /* 0x0000000000017941 */ /* 0x000fea0003800000 */
.L_x_96:
[----:B-----5:R-:W-:Y:S01]  /*3fa0*/  IMAD.U32 R90, R120, 0x10000, RZ ;  /* 0x00010000785a7824 */ /* 0x020fe200078e00ff */
[----:B--2---:R-:W-:Y:S02]  /*3fb0*/  LOP3.LUT R137, R123, 0x20, RZ, 0xfc, !PT ;  /* 0x000000207b897812 */ /* 0x004fe400078efcff */
[----:B------:R-:W-:Y:S01]  /*3fc0*/  LOP3.LUT P6, RZ, R152, 0x4, RZ, 0xc0, !PT ;  /* 0x0000000498ff7812 */ /* 0x000fe200078cc0ff */
[----:B------:R-:W-:-:S04]  /*3fd0*/  FMUL R90, R90, R155 ;  /* 0x0000009b5a5a7220 */ /* 0x000fc80000400000 */
[----:B------:R-:W-:Y:S01]  /*3fe0*/  FFMA R90, R91, R154, R90 ;  /* 0x0000009a5b5a7223 */ /* 0x000fe2000000005a */
[----:B------:R-:W-:-:S04]  /*3ff0*/  LOP3.LUT R91, R129, 0x10, RZ, 0xfc, !PT ;  /* 0x00000010815b7812 */ /* 0x000fc800078efcff */
[----:B------:R-:W-:-:S04]  /*4000*/  F2FP.BF16.F32.PACK_AB R90, RZ, R90 ;  /* 0x0000005aff5a723e */ /* 0x000fc800000010ff */
[----:B------:R-:W-:-:S05]  /*4010*/  PRMT R122, R90, 0x7610, R122 ;  /* 0x000076105a7a7816 */ /* 0x000fca000000007a */
[----:B------:R2:W-:Y:S01]  /*4020*/  @P5 STG.E.U16 desc[UR36][R138.64], R122 ;  /* 0x0000007a8a005986 */ /* 0x0005e2000c101524 */
[----:B------:R-:W-:-:S05]  /*4030*/  IADD3 R146, P5, R137, R4, RZ ;  /* 0x0000000489927210 */ /* 0x000fca0007fbe0ff */
[----:B------:R-:W-:Y:S01]  /*4040*/  IMAD.X R147, R125, 0x1, R5, P5 ;  /* 0x000000017d937824 */ /* 0x000fe200028e0605 */
[----:B------:R-:W-:-:S05]  /*4050*/  IADD3 R150, P5, R91, R6, RZ ;  /* 0x000000065b967210 */ /* 0x000fca0007fbe0ff */
[----:B------:R-:W-:Y:S01]  /*4060*/  IMAD.X R151, R135, 0x1, R7, P5 ;  /* 0x0000000187977824 */ /* 0x000fe200028e0607 */
[----:B------:R-:W-:-:S13]  /*4070*/  ISETP.GT.AND P5, PT, R3, 0x80, P6 ;  /* 0x000000800300780c */ /* 0x000fda00037a4270 */
[----:B------:R-:W3:Y:S01]  /*4080*/  @P5 LDG.E.LTC128B.U16 R120, desc[UR36][R150.64] ;  /* 0x0000002496785981 */ /* 0x000ee2000c1e1520 */
[----:B------:R-:W-:Y:S01]  /*4090*/  LOP3.LUT R141, R129, 0x12, RZ, 0xfc, !PT ;  /* 0x00000012818d7812 */ /* 0x000fe200078efcff */
[----:B---3--:R-:W-:-:S04]  /*40a0*/  IMAD.U32 R90, R120, 0x10000, RZ ;  /* 0x00010000785a7824 */ /* 0x008fc800078e00ff */
[----:B--2---:R-:W-:-:S04]  /*40b0*/  FMUL R139, R90, R155 ;  /* 0x0000009b5a8b7220 */ /* 0x004fc80000400000 */
[----:B------:R-:W-:-:S05]  /*40c0*/  FFMA R139, R92, R154, R139 ;  /* 0x0000009a5c8b7223 */ /* 0x000fca000000008b */
[----:B------:R-:W-:-:S04]  /*40d0*/  F2FP.BF16.F32.PACK_AB R139, RZ, R139 ;  /* 0x0000008bff8b723e */ /* 0x000fc800000010ff */
[----:B------:R-:W-:Y:S02]  /*40e0*/  PRMT R92, R139, 0x7610, R92 ;  /* 0x000076108b5c7816 */ /* 0x000fe4000000005c */
[----:B------:R-:W-:-:S03]  /*40f0*/  LOP3.LUT R139, R123, 0x22, RZ, 0xfc, !PT ;  /* 0x000000227b8b7812 */ /* 0x000fc600078efcff */
[----:B------:R2:W-:Y:S01]  /*4100*/  @P5 STG.E.U16 desc[UR36][R144.64], R92 ;  /* 0x0000005c90005986 */ /* 0x0005e2000c101524 */
[----:B------:R-:W-:-:S05]  /*4110*/  IADD3 R148, P5, R139, R4, RZ ;  /* 0x000000048b947210 */ /* 0x000fca0007fbe0ff */
[----:B------:R-:W-:Y:S01]  /*4120*/  IMAD.X R149, R125, 0x1, R5, P5 ;  /* 0x000000017d957824 */ /* 0x000fe200028e0605 */
[----:B------:R-:W-:-:S05]  /*4130*/  IADD3 R150, P5, R141, R6, RZ ;  /* 0x000000068d967210 */ /* 0x000fca0007fbe0ff */
[----:B------:R-:W-:Y:S01]  /*4140*/  IMAD.X R151, R135, 0x1, R7, P5 ;  /* 0x0000000187977824 */ /* 0x000fe200028e0607 */
[----:B------:R-:W-:-:S04]  /*4150*/  LOP3.LUT P5, RZ, R152, 0x8, RZ, 0xc0, !PT ;  /* 0x0000000898ff7812 */ /* 0x000fc800078ac0ff */
[----:B------:R-:W-:-:S13]  /*4160*/  ISETP.GT.AND P5, PT, R3, 0x80, P5 ;  /* 0x000000800300780c */ /* 0x000fda0002fa4270 */
[----:B------:R-:W3:Y:S01]  /*4170*/  @P5 LDG.E.LTC128B.U16 R120, desc[UR36][R150.64] ;  /* 0x0000002496785981 */ /* 0x000ee2000c1e1520 */
[----:B------:R-:W-:Y:S01]  /*4180*/  BSSY B1, `(.L_x_98) ;  /* 0x000000e000017945 */ /* 0x000fe20003800000 */
[C---:B---3--:R-:W-:Y:S01]  /*4190*/  IMAD.U32 R90, R120.reuse, 0x10000, RZ ;  /* 0x00010000785a7824 */ /* 0x048fe200078e00ff */
[----:B--2---:R-:W-:-:S03]  /*41a0*/  PRMT R92, R120, 0x7610, R92 ;  /* 0x00007610785c7816 */ /* 0x004fc6000000005c */
        /* <DEDUP_REMOVED lines=11> */
.L_x_99:
[----:B------:R-:W-:Y:S05]  /*4260*/  BSYNC B1 ;  /* 0x0000000000017941 */ /* 0x000fea0003800000 */
.L_x_98:
[----:B-----5:R-:W-:Y:S01]  /*4270*/  IMAD.U32 R90, R92, 0x10000, RZ ;  /* 0x000100005c5a7824 */ /* 0x020fe200078e00ff */
[----:B------:R-:W-:Y:S01]  /*4280*/  LOP3.LUT P6, RZ, R152, 0x8, RZ, 0xc0, !PT ;  /* 0x0000000898ff7812 */ /* 0x000fe200078cc0ff */
[----:B------:R-:W-:Y:S02]  /*4290*/  BSSY B1, `(.L_x_100) ;  /* 0x000000c000017945 */ /* 0x000fe40003800000 */
[----:B--2---:R-:W-:-:S04]  /*42a0*/  FMUL R93, R90, R155 ;  /* 0x0000009b5a5d7220 */ /* 0x004fc80000400000 */
        /* <DEDUP_REMOVED lines=10> */
.L_x_101:
[----:B------:R-:W-:Y:S05]  /*4350*/  BSYNC B1 ;  /* 0x0000000000017941 */ /* 0x000fea0003800000 */
.L_x_100:
        /* <DEDUP_REMOVED lines=11> */
[----:B0-----:R-:W-:-:S05]  /*4410*/  IADD3 R160, P5, R93, R6, RZ ;  /* 0x000000065da07210 */ /* 0x001fca0007fbe0ff */
        /* <DEDUP_REMOVED lines=11> */
[----:B----4-:R-:W-:-:S05]  /*44d0*/  IADD3 R156, P5, R145, R4, RZ ;  /* 0x00000004919c7210 */ /* 0x010fca0007fbe0ff */
[----:B------:R-:W-:Y:S01]  /*44e0*/  IMAD.X R157, R125, 0x1, R5, P5 ;  /* 0x000000017d9d7824 */ /* 0x000fe200028e0605 */
[----:B------:R-:W-:-:S05]  /*44f0*/  IADD3 R160, P5, R143, R6, RZ ;  /* 0x000000068fa07210 */ /* 0x000fca0007fbe0ff */
[----:B------:R-:W-:Y:S01]  /*4500*/  IMAD.X R161, R135, 0x1, R7, P5 ;  /* 0x0000000187a17824 */ /* 0x000fe200028e0607 */
[----:B------:R-:W-:-:S04]  /*4510*/  LOP3.LUT P5, RZ, R152, 0x20, RZ, 0xc0, !PT ;  /* 0x0000002098ff7812 */ /* 0x000fc800078ac0ff */
[----:B------:R-:W-:-:S13]  /*4520*/  ISETP.GT.AND P5, PT, R3, 0x80, P5 ;  /* 0x000000800300780c */ /* 0x000fda0002fa4270 */
[----:B------:R-:W2:Y:S01]  /*4530*/  @P5 LDG.E.LTC128B.U16 R92, desc[UR36][R160.64] ;  /* 0x00000024a05c5981 */ /* 0x000ea2000c1e1520 */
[----:B------:R-:W-:Y:S01]  /*4540*/  BSSY B1, `(.L_x_102) ;  /* 0x000000d000017945 */ /* 0x000fe20003800000 */
[----:B--2---:R-:W-:-:S04]  /*4550*/  IMAD.U32 R90, R92, 0x10000, RZ ;  /* 0x000100005c5a7824 */ /* 0x004fc800078e00ff */
[----:B------:R-:W-:-:S04]  /*4560*/  FMUL R90, R90, R155 ;  /* 0x0000009b5a5a7220 */ /* 0x000fc80000400000 */
[----:B------:R-:W-:-:S05]  /*4570*/  FFMA R90, R97, R154, R90 ;  /* 0x0000009a615a7223 */ /* 0x000fca000000005a */
[----:B------:R-:W-:-:S05]  /*4580*/  F2FP.BF16.F32.PACK_AB R90, RZ, R90 ;  /* 0x0000005aff5a723e */ /* 0x000fca00000010ff */
[----:B------:R2:W-:Y:S01]  /*4590*/  @P5 STG.E.U16 desc[UR36][R148.64], R90 ;  /* 0x0000005a94005986 */ /* 0x0005e2000c101524 */
[----:B0-----:R-:W-:-:S05]  /*45a0*/  IADD3 R146, P5, R137, R10, RZ ;  /* 0x0000000a89927210 */ /* 0x001fca0007fbe0ff */
[----:B------:R-:W-:Y:S01]  /*45b0*/  IMAD.X R147, R125, 0x1, R11, P5 ;  /* 0x000000017d937824 */ /* 0x000fe200028e060b */
[----:B------:R-:W-:-:S13]  /*45c0*/  ISETP.GT.AND P5, PT, R3, 0x88, P6 ;  /* 0x000000880300780c */ /* 0x000fda00037a4270 */
[----:B--2---:R-:W-:Y:S05]  /*45d0*/  @!P5 BRA `(.L_x_103) ;  /* 0x00000000000cd947 */ /* 0x004fea0003800000 */
[----:B------:R-:W-:-:S05]  /*45e0*/  IADD3 R96, P6, R93, R8, RZ ;  /* 0x000000085d607210 */ /* 0x000fca0007fde0ff */
[----:B------:R-:W-:-:S05]  /*45f0*/  IMAD.X R97, R135, 0x1, R9, P6 ;  /* 0x0000000187617824 */ /* 0x000fca00030e0609 */
[----:B------:R0:W5:Y:S03]  /*4600*/  LDG.E.LTC128B.U16 R92, desc[UR36][R96.64] ;  /* 0x00000024605c7981 */ /* 0x000166000c1e1520 */
.L_x_103:
[----:B------:R-:W-:Y:S05]  /*4610*/  BSYNC B1 ;  /* 0x0000000000017941 */ /* 0x000fea0003800000 */
.L_x_102:
[----:B-----5:R-:W-:Y:S01]  /*4620*/  IMAD.U32 R90, R92, 0x10000, RZ ;  /* 0x000100005c5a7824 */ /* 0x020fe200078e00ff */
[----:B------:R-:W-:Y:S01]  /*4630*/  LOP3.LUT P6, RZ, R152, 0x20, RZ, 0xc0, !PT ;  /* 0x0000002098ff7812 */ /* 0x000fe200078cc0ff */
[----:B------:R-:W-:Y:S02]  /*4640*/  BSSY B1, `(.L_x_104) ;  /* 0x000000c000017945 */ /* 0x000fe40003800000 */
[----:B0-----:R-:W-:-:S04]  /*4650*/  FMUL R97, R90, R155 ;  /* 0x0000009b5a617220 */ /* 0x001fc80000400000 */
[----:B------:R-:W-:-:S05]  /*4660*/  FFMA R97, R98, R154, R97 ;  /* 0x0000009a62617223 */ /* 0x000fca0000000061 */
[----:B------:R-:W-:-:S05]  /*4670*/  F2FP.BF16.F32.PACK_AB R97, RZ, R97 ;  /* 0x00000061ff61723e */ /* 0x000fca00000010ff */
[----:B------:R0:W-:Y:S01]  /*4680*/  @P5 STG.E.U16 desc[UR36][R146.64], R97 ;  /* 0x0000006192005986 */ /* 0x0001e2000c101524 */
[----:B------:R-:W-:-:S05]  /*4690*/  IADD3 R148, P5, R139, R10, RZ ;  /* 0x0000000a8b947210 */ /* 0x000fca0007fbe0ff */
[----:B------:R-:W-:Y:S01]  /*46a0*/  IMAD.X R149, R125, 0x1, R11, P5 ;  /* 0x000000017d957824 */ /* 0x000fe200028e060b */
[----:B------:R-:W-:-:S13]  /*46b0*/  ISETP.GT.AND P5, PT, R3, 0x88, P6 ;  /* 0x000000880300780c */ /* 0x000fda00037a4270 */
[----:B0-----:R-:W-:Y:S05]  /*46c0*/  @!P5 BRA `(.L_x_105) ;  /* 0x00000000000cd947 */ /* 0x001fea0003800000 */
[----:B------:R-:W-:-:S05]  /*46d0*/  IADD3 R96, P6, R143, R8, RZ ;  /* 0x000000088f607210 */ /* 0x000fca0007fde0ff */
[----:B------:R-:W-:-:S05]  /*46e0*/  IMAD.X R97, R135, 0x1, R9, P6 ;  /* 0x0000000187617824 */ /* 0x000fca00030e0609 */
[----:B------:R0:W5:Y:S03]  /*46f0*/  LDG.E.LTC128B.U16 R92, desc[UR36][R96.64] ;  /* 0x00000024605c7981 */ /* 0x000166000c1e1520 */
.L_x_105:
[----:B------:R-:W-:Y:S05]  /*4700*/  BSYNC B1 ;  /* 0x0000000000017941 */ /* 0x000fea0003800000 */
.L_x_104:
[----:B-----5:R-:W-:Y:S01]  /*4710*/  IMAD.U32 R90, R92, 0x10000, RZ ;  /* 0x000100005c5a7824 */ /* 0x020fe200078e00ff */
[----:B0-----:R-:W-:Y:S02]  /*4720*/  LOP3.LUT R97, R123, 0x40, RZ, 0xfc, !PT ;  /* 0x000000407b617812 */ /* 0x001fe400078efcff */
        /* <DEDUP_REMOVED lines=12> */
[----:B------:R-:W2:Y:S01]  /*47f0*/  @P5 LDG.E.LTC128B.U16 R92, desc[UR36][R164.64] ;  /* 0x00000024a45c5981 */ /* 0x000ea2000c1e1520 */
[----:B0-----:R-:W-:Y:S01]  /*4800*/  LOP3.LUT R149, R123, 0x42, RZ, 0xfc, !PT ;  /* 0x000000427b957812 */ /* 0x001fe200078efcff */
[----:B--2---:R-:W-:-:S04]  /*4810*/  IMAD.U32 R90, R92, 0x10000, RZ ;  /* 0x000100005c5a7824 */ /* 0x004fc800078e00ff */
[----:B------:R-:W-:-:S04]  /*4820*/  FMUL R147, R90, R155 ;  /* 0x0000009b5a937220 */ /* 0x000fc80000400000 */
        /* <DEDUP_REMOVED lines=25> */
.L_x_107:
[----:B------:R-:W-:Y:S05]  /*49c0*/  BSYNC B1 ;  /* 0x0000000000017941 */ /* 0x000fea0003800000 */
.L_x_106:
        /* <DEDUP_REMOVED lines=14> */
.L_x_109:
[----:B------:R-:W-:Y:S05]  /*4ab0*/  BSYNC B1 ;  /* 0x0000000000017941 */ /* 0x000fea0003800000 */
.L_x_108:
        /* <DEDUP_REMOVED lines=15> */
[----:B------:R-:W-:Y:S01]  /*4bb0*/  LOP3.LUT R153, R129, 0x42, RZ, 0xfc, !PT ;  /* 0x0000004281997812 */ /* 0x000fe200078efcff */
[----:B--2---:R-:W-:-:S04]  /*4bc0*/  IMAD.U32 R90, R92, 0x10000, RZ ;  /* 0x000100005c5a7824 */ /* 0x004fc800078e00ff */
[----:B------:R-:W-:-:S04]  /*4bd0*/  FMUL R151, R90, R155 ;  /* 0x0000009b5a977220 */ /* 0x000fc80000400000 */
[----:B------:R-:W-:-:S05]  /*4be0*/  FFMA R151, R104, R154, R151 ;  /* 0x0000009a68977223 */ /* 0x000fca0000000097 */
[----:B------:R-:W-:-:S04]  /*4bf0*/  F2FP.BF16.F32.PACK_AB R151, RZ, R151 ;  /* 0x00000097ff97723e */ /* 0x000fc800000010ff */
[----:B0-----:R-:W-:Y:S02]  /*4c00*/  PRMT R94, R151, 0x7610, R94 ;  /* 0x00007610975e7816 */ /* 0x001fe4000000005e */
        /* <DEDUP_REMOVED lines=22> */
.L_x_111:
[----:B------:R-:W-:Y:S05]  /*4d70*/  BSYNC B1 ;  /* 0x0000000000017941 */ /* 0x000fea0003800000 */
.L_x_110:
        /* <DEDUP_REMOVED lines=14> */
.L_x_113:
[----:B------:R-:W-:Y:S05]  /*4e60*/  BSYNC B1 ;  /* 0x0000000000017941 */ /* 0x000fea0003800000 */
.L_x_112:
        /* <DEDUP_REMOVED lines=17> */
[----:B0-----:R-:W-:-:S04]  /*4f80*/  FMUL R157, R90, R155 ;  /* 0x0000009b5a9d7220 */ /* 0x001fc80000400000 */
        /* <DEDUP_REMOVED lines=25> */
.L_x_115:
[----:B------:R-:W-:Y:S05]  /*5120*/  BSYNC B1 ;  /* 0x0000000000017941 */ /* 0x000fea0003800000 */
.L_x_114:
        /* <DEDUP_REMOVED lines=14> */
.L_x_117:
[----:B------:R-:W-:Y:S05]  /*5210*/  BSYNC B1 ;  /* 0x0000000000017941 */ /* 0x000fea0003800000 */
.L_x_116:
[----:B-----5:R-:W-:Y:S01]  /*5220*/  IMAD.U32 R90, R92, 0x10000, RZ ;  /* 0x000100005c5a7824 */ /* 0x020fe200078e00ff */
[----:B0-----:R-:W-:-:S03]  /*5230*/  LOP3.LUT R109, R129, 0x60, RZ, 0xfc, !PT ;  /* 0x00000060816d7812 */ /* 0x001fc600078efcff */
        /* <DEDUP_REMOVED lines=39> */
.L_x_119:
[----:B------:R-:W-:Y:S05]  /*54b0*/  BSYNC B1 ;  /* 0x0000000000017941 */ /* 0x000fea0003800000 */
.L_x_118:
[----:B0----5:R-:W-:Y:S01]  /*54c0*/  IMAD.U32 R4, R92, 0x10000, RZ ;  /* 0x000100005c047824 */ /* 0x021fe200078e00ff */
        /* <DEDUP_REMOVED lines=12> */
.L_x_121:
[----:B------:R-:W-:Y:S05]  /*5590*/  BSYNC B1 ;  /* 0x0000000000017941 */ /* 0x000fea0003800000 */
.L_x_120:
[----:B0----5:R-:W-:Y:S01]  /*55a0*/  IMAD.U32 R4, R92, 0x10000, RZ ;  /* 0x000100005c047824 */ /* 0x021fe200078e00ff */
[----:B------:R-:W-:-:S03]  /*55b0*/  LOP3.LUT R113, R129, 0x70, RZ, 0xfc, !PT ;  /* 0x0000007081717812 */ /* 0x000fc600078efcff */
        /* <DEDUP_REMOVED lines=8> */
[----:B0-----:R-:W-:Y:S01]  /*5640*/  IMAD.X R5, R135, 0x1, R7, P5 ;  /* 0x0000000187057824 */ /* 0x001fe200028e0607 */
[----:B------:R-:W-:-:S13]  /*5650*/  ISETP.GT.AND P5, PT, R3, 0x80, P1 ;  /* 0x000000800300780c */ /* 0x000fda0000fa4270 */
[----:B------:R-:W2:Y:S02]  /*5660*/  @P5 LDG.E.LTC128B.U16 R92, desc[UR36][R4.64] ;  /* 0x00000024045c5981 */ /* 0x000ea4000c1e1520 */
        /* <DEDUP_REMOVED lines=18> */
[----:B0-----:R-:W-:-:S05]  /*5790*/  PRMT R5, R4, 0x7610, R5 ;  /* 0x0000761004057816 */ /* 0x001fca0000000005 */
[----:B------:R0:W-:Y:S01]  /*57a0*/  @P5 STG.E.U16 desc[UR36][R166.64], R5 ;  /* 0x00000005a6005986 */ /* 0x0001e2000c101524 */
[----:B------:R-:W-:-:S05]  /*57b0*/  IADD3 R4, P5, R12, R123, RZ ;  /* 0x0000007b0c047210 */ /* 0x000fca0007fbe0ff */
[----:B0-----:R-:W-:Y:S01]  /*57c0*/  IMAD.X R5, R13, 0x1, R125, P5 ;  /* 0x000000010d057824 */ /* 0x001fe200028e067d */
[----:B------:R-:W-:-:S13]  /*57d0*/  ISETP.GT.AND P5, PT, R3, 0x88, P1 ;  /* 0x000000880300780c */ /* 0x000fda0000fa4270 */
[----:B------:R-:W-:Y:S05]  /*57e0*/  @!P5 BRA `(.L_x_123) ;  /* 0x00000000000cd947 */ /* 0x000fea0003800000 */
[----:B------:R-:W-:-:S05]  /*57f0*/  IADD3 R6, P6, R113, R8, RZ ;  /* 0x0000000871067210 */ /* 0x000fca0007fde0ff */
[----:B------:R-:W-:-:S05]  /*5800*/  IMAD.X R7, R135, 0x1, R9, P6 ;  /* 0x0000000187077824 */ /* 0x000fca00030e0609 */
[----:B------:R0:W5:Y:S03]  /*5810*/  LDG.E.LTC128B.U16 R92, desc[UR36][R6.64] ;  /* 0x00000024065c7981 */ /* 0x000166000c1e1520 */
.L_x_123:
[----:B------:R-:W-:Y:S05]  /*5820*/  BSYNC B1 ;  /* 0x0000000000017941 */ /* 0x000fea0003800000 */
.L_x_122:
        /* <DEDUP_REMOVED lines=8> */
[----:B------:R-:W-:-:S05]  /*58b0*/  IADD3 R6, P5, R115, R8, RZ ;  /* 0x0000000873067210 */ /* 0x000fca0007fbe0ff */
[----:B0-----:R-:W-:Y:S01]  /*58c0*/  IMAD.X R7, R135, 0x1, R9, P5 ;  /* 0x0000000187077824 */ /* 0x001fe200028e0609 */
[----:B------:R-:W-:-:S13]  /*58d0*/  ISETP.GT.AND P5, PT, R3, 0x88, P0 ;  /* 0x000000880300780c */ /* 0x000fda00007a4270 */
[----:B------:R-:W-:Y:S05]  /*58e0*/  @!P5 BRA `(.L_x_125) ;  /* 0x000000000004d947 */ /* 0x000fea0003800000 */
[----:B------:R0:W5:Y:S02]  /*58f0*/  LDG.E.LTC128B.U16 R92, desc[UR36][R6.64] ;  /* 0x00000024065c7981 */ /* 0x000164000c1e1520 */
.L_x_125:
[----:B------:R-:W-:Y:S05]  /*5900*/  BSYNC B1 ;  /* 0x0000000000017941 */ /* 0x000fea0003800000 */
.L_x_124:
[----:B0----5:R-:W-:Y:S01]  /*5910*/  IMAD.U32 R6, R92, 0x10000, RZ ;  /* 0x000100005c067824 */ /* 0x021fe200078e00ff */
[----:B------:R-:W-:Y:S03]  /*5920*/  BSSY B1, `(.L_x_126) ;  /* 0x000000d000017945 */ /* 0x000fe60003800000 */
        /* <DEDUP_REMOVED lines=12> */
.L_x_127:
[----:B------:R-:W-:Y:S05]  /*59f0*/  BSYNC B1 ;  /* 0x0000000000017941 */ /* 0x000fea0003800000 */
.L_x_126:
[----:B-----5:R-:W-:Y:S01]  /*5a00*/  IMAD.U32 R8, R92, 0x10000, RZ ;  /* 0x000100005c087824 */ /* 0x020fe200078e00ff */
[----:B------:R-:W-:Y:S01]  /*5a10*/  LOP3.LUT P6, RZ, R152, 0x2, RZ, 0xc0, !PT ;  /* 0x0000000298ff7812 */ /* 0x000fe200078cc0ff */
[----:B------:R-:W-:Y:S02]  /*5a20*/  BSSY B1, `(.L_x_128) ;  /* 0x000000c000017945 */ /* 0x000fe40003800000 */
        /* <DEDUP_REMOVED lines=11> */
.L_x_129:
[----:B------:R-:W-:Y:S05]  /*5ae0*/  BSYNC B1 ;  /* 0x0000000000017941 */ /* 0x000fea0003800000 */
.L_x_128:
[----:B--2--5:R-:W-:Y:S01]  /*5af0*/  IMAD.U32 R8, R92, 0x10000, RZ ;  /* 0x000100005c087824 */ /* 0x024fe200078e00ff */
[----:B------:R-:W-:Y:S03]  /*5b00*/  BSSY B1, `(.L_x_130) ;  /* 0x000000d000017945 */ /* 0x000fe60003800000 */
[----:B------:R-:W-:-:S04]  /*5b10*/  FMUL R8, R8, R155 ;  /* 0x0000009b08087220 */ /* 0x000fc80000400000 */
[----:B------:R-:W-:-:S05]  /*5b20*/  FFMA R8, R57, R154, R8 ;  /* 0x0000009a39087223 */ /* 0x000fca0000000008 */
[----:B------:R-:W-:-:S04]  /*5b30*/  F2FP.BF16.F32.PACK_AB R8, RZ, R8 ;  /* 0x00000008ff08723e */ /* 0x000fc800000010ff */
[----:B------:R-:W-:-:S05]  /*5b40*/  PRMT R9, R8, 0x7610, R9 ;  /* 0x0000761008097816 */ /* 0x000fca0000000009 */
[----:B------:R2:W-:Y:S01]  /*5b50*/  @P5 STG.E.U16 desc[UR36][R164.64], R9 ;  /* 0x00000009a4005986 */ /* 0x0005e2000c101524 */
[----:B------:R-:W-:-:S05]  /*5b60*/  IADD3 R8, P5, R88, R123, RZ ;  /* 0x0000007b58087210 */ /* 0x000fca0007fbe0ff */
[----:B--2---:R-:W-:Y:S01]  /*5b70*/  IMAD.X R9, R89, 0x1, R125, P5 ;  /* 0x0000000159097824 */ /* 0x004fe200028e067d */
[----:B------:R-:W-:-:S05]  /*5b80*/  IADD3 R10, P5, R20, R129, RZ ;  /* 0x00000081140a7210 */ /* 0x000fca0007fbe0ff */
[----:B------:R-:W-:Y:S01]  /*5b90*/  IMAD.X R11, R21, 0x1, R135, P5 ;  /* 0x00000001150b7824 */ /* 0x000fe200028e0687 */
[----:B------:R-:W-:-:S13]  /*5ba0*/  ISETP.GT.AND P5, PT, R3, 0x108, P4 ;  /* 0x000001080300780c */ /* 0x000fda00027a4270 */
[----:B------:R-:W-:Y:S05]  /*5bb0*/  @!P5 BRA `(.L_x_131) ;  /* 0x000000000004d947 */ /* 0x000fea0003800000 */
[----:B------:R2:W5:Y:S02]  /*5bc0*/  LDG.E.LTC128B.U16 R92, desc[UR36][R10.64] ;  /* 0x000000240a5c7981 */ /* 0x000564000c1e1520 */
.L_x_131:
[----:B------:R-:W-:Y:S05]  /*5bd0*/  BSYNC B1 ;  /* 0x0000000000017941 */ /* 0x000fea0003800000 */
.L_x_130:
        /* <DEDUP_REMOVED lines=10> */
[----:B---3--:R-:W-:Y:S05]  /*5c80*/  @!P5 BRA `(.L_x_133) ;  /* 0x00000000000cd947 */ /* 0x008fea0003800000 */
[----:B------:R-:W-:-:S05]  /*5c90*/  IADD3 R56, P6, R20, R131, RZ ;  /* 0x0000008314387210 */ /* 0x000fca0007fde0ff */
[----:B------:R-:W-:-:S05]  /*5ca0*/  IMAD.X R57, R21, 0x1, R135, P6 ;  /* 0x0000000115397824 */ /* 0x000fca00030e0687 */
[----:B------:R3:W5:Y:S03]  /*5cb0*/  LDG.E.LTC128B.U16 R92, desc[UR36][R56.64] ;  /* 0x00000024385c7981 */ /* 0x000766000c1e1520 */
.L_x_133:
[----:B------:R-:W-:Y:S05]  /*5cc0*/  BSYNC B1 ;  /* 0x0000000000017941 */ /* 0x000fea0003800000 */
.L_x_132:
[----:B---3-5:R-:W-:Y:S01]  /*5cd0*/  IMAD.U32 R56, R92, 0x10000, RZ ;  /* 0x000100005c387824 */ /* 0x028fe200078e00ff */
[----:B------:R-:W-:Y:S01]  /*5ce0*/  LOP3.LUT P6, RZ, R152, 0x4, RZ, 0xc0, !PT ;  /* 0x0000000498ff7812 */ /* 0x000fe200078cc0ff */
[----:B------:R-:W-:Y:S02]  /*5cf0*/  BSSY B1, `(.L_x_134) ;  /* 0x000000d000017945 */ /* 0x000fe40003800000 */
[----:B------:R-:W-:-:S04]  /*5d00*/  FMUL R56, R56, R155 ;  /* 0x0000009b38387220 */ /* 0x000fc80000400000 */
[----:B------:R-:W-:-:S05]  /*5d10*/  FFMA R56, R59, R154, R56 ;  /* 0x0000009a3b387223 */ /* 0x000fca0000000038 */
[----:B------:R-:W-:-:S04]  /*5d20*/  F2FP.BF16.F32.PACK_AB R56, RZ, R56 ;  /* 0x00000038ff38723e */ /* 0x000fc800000010ff */
[----:B------:R-:W-:-:S05]  /*5d30*/  PRMT R57, R56, 0x7610, R57 ;  /* 0x0000761038397816 */ /* 0x000fca0000000039 */
[----:B------:R3:W-:Y:S01]  /*5d40*/  @P5 STG.E.U16 desc[UR36][R164.64], R57 ;  /* 0x00000039a4005986 */ /* 0x0007e2000c101524 */
[----:B------:R-:W-:-:S05]  /*5d50*/  IADD3 R56, P5, R137, R12, RZ ;  /* 0x0000000c89387210 */ /* 0x000fca0007fbe0ff */
[----:B---3--:R-:W-:Y:S01]  /*5d60*/  IMAD.X R57, R13, 0x1, R125, P5 ;  /* 0x000000010d397824 */ /* 0x008fe200028e067d */
[----:B------:R-:W-:-:S13]  /*5d70*/  ISETP.GT.AND P5, PT, R3, 0x100, P6 ;  /* 0x000001000300780c */ /* 0x000fda00037a4270 */
[----:B------:R-:W-:Y:S05]  /*5d80*/  @!P5 BRA `(.L_x_135) ;  /* 0x00000000000cd947 */ /* 0x000fea0003800000 */
[----:B------:R-:W-:-:S05]  /*5d90*/  IADD3 R58, P6, R91, R14, RZ ;  /* 0x0000000e5b3a7210 */ /* 0x000fca0007fde0ff */
[----:B------:R-:W-:-:S05]  /*5da0*/  IMAD.X R59, R15, 0x1, R135, P6 ;  /* 0x000000010f3b7824 */ /* 0x000fca00030e0687 */
[----:B------:R3:W5:Y:S03]  /*5db0*/  LDG.E.LTC128B.U16 R92, desc[UR36][R58.64] ;  /* 0x000000243a5c7981 */ /* 0x000766000c1e1520 */
.L_x_135:
[----:B------:R-:W-:Y:S05]  /*5dc0*/  BSYNC B1 ;  /* 0x0000000000017941 */ /* 0x000fea0003800000 */
.L_x_134:
[----:B---3-5:R-:W-:Y:S01]  /*5dd0*/  IMAD.U32 R58, R92, 0x10000, RZ ;  /* 0x000100005c3a7824 */ /* 0x028fe200078e00ff */
[----:B------:R-:W-:Y:S01]  /*5de0*/  LOP3.LUT P6, RZ, R152, 0x8, RZ, 0xc0, !PT ;  /* 0x0000000898ff7812 */ /* 0x000fe200078cc0ff */
[----:B------:R-:W-:Y:S02]  /*5df0*/  BSSY B1, `(.L_x_136) ;  /* 0x000000c000017945 */ /* 0x000fe40003800000 */
[----:B------:R-:W-:-:S04]  /*5e00*/  FMUL R59, R58, R155 ;  /* 0x0000009b3a3b7220 */ /* 0x000fc80000400000 */
[----:B------:R-:W-:-:S05]  /*5e10*/  FFMA R59, R60, R154, R59 ;  /* 0x0000009a3c3b7223 */ /* 0x000fca000000003b */
[----:B------:R-:W-:-:S05]  /*5e20*/  F2FP.BF16.F32.PACK_AB R59, RZ, R59 ;  /* 0x0000003bff3b723e */ /* 0x000fca00000010ff */
        /* <DEDUP_REMOVED lines=8> */
.L_x_137:
[----:B------:R-:W-:Y:S05]  /*5eb0*/  BSYNC B1 ;  /* 0x0000000000017941 */ /* 0x000fea0003800000 */
.L_x_136:
[----:B-----5:R-:W-:Y:S01]  /*5ec0*/  IMAD.U32 R60, R92, 0x10000, RZ ;  /* 0x000100005c3c7824 */ /* 0x020fe200078e00ff */
[----:B------:R-:W-:Y:S01]  /*5ed0*/  LOP3.LUT P6, RZ, R152, 0x4, RZ, 0xc0, !PT ;  /* 0x0000000498ff7812 */ /* 0x000fe200078cc0ff */
[----:B------:R-:W-:Y:S02]  /*5ee0*/  BSSY B1, `(.L_x_138) ;  /* 0x000000e000017945 */ /* 0x000fe40003800000 */
[----:B------:R-:W-:-:S04]  /*5ef0*/  FMUL R60, R60, R155 ;  /* 0x0000009b3c3c7220 */ /* 0x000fc80000400000 */
[----:B------:R-:W-:-:S05]  /*5f00*/  FFMA R60, R61, R154, R60 ;  /* 0x0000009a3d3c7223 */ /* 0x000fca000000003c */
[----:B------:R-:W-:-:S04]  /*5f10*/  F2FP.BF16.F32.PACK_AB R60, RZ, R60 ;  /* 0x0000003cff3c723e */ /* 0x000fc800000010ff */
[----:B------:R-:W-:Y:S02]  /*5f20*/  PRMT R61, R60, 0x7610, R61 ;  /* 0x000076103c3d7816 */ /* 0x000fe4000000003d */
[----:B------:R-:W-:-:S03]  /*5f30*/  PRMT R60, R92, 0x7610, R60 ;  /* 0x000076105c3c7816 */ /* 0x000fc6000000003c */
[----:B------:R4:W-:Y:S01]  /*5f40*/  @P5 STG.E.U16 desc[UR36][R118.64], R61 ;  /* 0x0000003d76005986 */ /* 0x0009e2000c101524 */
[----:B---3--:R-:W-:-:S05]  /*5f50*/  IADD3 R116, P5, R127, R88, RZ ;  /* 0x000000587f747210 */ /* 0x008fca0007fbe0ff */
[----:B------:R-:W-:Y:S01]  /*5f60*/  IMAD.X R117, R89, 0x1, R125, P5 ;  /* 0x0000000159757824 */ /* 0x000fe200028e067d */
[----:B------:R-:W-:-:S13]  /*5f70*/  ISETP.GT.AND P5, PT, R3, 0x108, P6 ;  /* 0x000001080300780c */ /* 0x000fda00037a4270 */
[----:B----4-:R-:W-:Y:S05]  /*5f80*/  @!P5 BRA `(.L_x_139) ;  /* 0x00000000000cd947 */ /* 0x010fea0003800000 */
[----:B------:R-:W-:-:S05]  /*5f90*/  IADD3 R60, P6, R91, R20, RZ ;  /* 0x000000145b3c7210 */ /* 0x000fca0007fde0ff */
[----:B------:R-:W-:-:S05]  /*5fa0*/  IMAD.X R61, R21, 0x1, R135, P6 ;  /* 0x00000001153d7824 */ /* 0x000fca00030e0687 */
[----:B------:R3:W5:Y:S03]  /*5fb0*/  LDG.E.LTC128B.U16 R60, desc[UR36][R60.64] ;  /* 0x000000243c3c7981 */ /* 0x000766000c1e1520 */
.L_x_139:
[----:B------:R-:W-:Y:S05]  /*5fc0*/  BSYNC B1 ;  /* 0x0000000000017941 */ /* 0x000fea0003800000 */
.L_x_138:
[----:B-----5:R-:W-:Y:S01]  /*5fd0*/  IMAD.U32 R90, R60, 0x10000, RZ ;  /* 0x000100003c5a7824 */ /* 0x020fe200078e00ff */
[----:B------:R-:W-:Y:S01]  /*5fe0*/  LOP3.LUT P6, RZ, R152, 0x8, RZ, 0xc0, !PT ;  /* 0x0000000898ff7812 */ /* 0x000fe200078cc0ff */
[----:B------:R-:W-:Y:S02]  /*5ff0*/  BSSY B1, `(.L_x_140) ;  /* 0x000000d000017945 */ /* 0x000fe40003800000 */
[----:B---3--:R-:W-:-:S04]  /*6000*/  FMUL R61, R90, R155 ;  /* 0x0000009b5a3d7220 */ /* 0x008fc80000400000 */
[----:B------:R-:W-:Y:S01]  /*6010*/  FFMA R61, R62, R154, R61 ;  /* 0x0000009a3e3d7223 */ /* 0x000fe2000000003d */
[----:B------:R-:W-:-:S04]  /*6020*/  PRMT R62, R60, 0x7610, R62 ;  /* 0x000076103c3e7816 */ /* 0x000fc8000000003e */
        /* <DEDUP_REMOVED lines=9> */
.L_x_141:
[----:B------:R-:W-:Y:S05]  /*60c0*/  BSYNC B1 ;  /* 0x0000000000017941 */ /* 0x000fea0003800000 */
.L_x_140:
[----:B---3-5:R-:W-:Y:S01]  /*60d0*/  IMAD.U32 R60, R62, 0x10000, RZ ;  /* 0x000100003e3c7824 */ /* 0x028fe200078e00ff */
[----:B------:R-:W-:Y:S01]  /*60e0*/  LOP3.LUT P6, RZ, R152, 0x10, RZ, 0xc0, !PT ;  /* 0x0000001098ff7812 */ /* 0x000fe200078cc0ff */
[----:B------:R-:W-:Y:S01]  /*60f0*/  BSSY B1, `(.L_x_142) ;  /* 0x000000e000017945 */ /* 0x000fe20003800000 */
[----:B------:R-:W-:Y:S01]  /*6100*/  PRMT R90, R62, 0x7610, R90 ;  /* 0x000076103e5a7816 */ /* 0x000fe2000000005a */
        /* <DEDUP_REMOVED lines=12> */
.L_x_143:
[----:B------:R-:W-:Y:S05]  /*61d0*/  BSYNC B1 ;  /* 0x0000000000017941 */ /* 0x000fea0003800000 */
.L_x_142:
        /* <DEDUP_REMOVED lines=14> */
.L_x_145:
[----:B------:R-:W-:Y:S05]  /*62c0*/  BSYNC B1 ;  /* 0x0000000000017941 */ /* 0x000fea0003800000 */
.L_x_144:
[----:B---3-5:R-:W-:Y:S01]  /*62d0*/  IMAD.U32 R56, R90, 0x10000, RZ ;  /* 0x000100005a387824 */ /* 0x028fe200078e00ff */
        /* <DEDUP_REMOVED lines=15> */
.L_x_147:
[----:B------:R-:W-:Y:S05]  /*63d0*/  BSYNC B1 ;  /* 0x0000000000017941 */ /* 0x000fea0003800000 */
.L_x_146:
        /* <DEDUP_REMOVED lines=15> */
.L_x_149:
[----:B------:R-:W-:Y:S05]  /*64d0*/  BSYNC B1 ;  /* 0x0000000000017941 */ /* 0x000fea0003800000 */
.L_x_148:
        /* <DEDUP_REMOVED lines=15> */
.L_x_151:
[----:B------:R-:W-:Y:S05]  /*65d0*/  BSYNC B1 ;  /* 0x0000000000017941 */ /* 0x000fea0003800000 */
.L_x_150:
        /* <DEDUP_REMOVED lines=14> */
.L_x_153:
[----:B------:R-:W-:Y:S05]  /*66c0*/  BSYNC B1 ;  /* 0x0000000000017941 */ /* 0x000fea0003800000 */
.L_x_152:
        /* <DEDUP_REMOVED lines=16> */
.L_x_155:
[----:B------:R-:W-:Y:S05]  /*67d0*/  BSYNC B1 ;  /* 0x0000000000017941 */ /* 0x000fea0003800000 */
.L_x_154:
[----:B-----5:R-:W-:Y:S01]  /*67e0*/  IMAD.U32 R62, R60, 0x10000, RZ ;  /* 0x000100003c3e7824 */ /* 0x020fe200078e00ff */
[----:B------:R-:W-:Y:S01]  /*67f0*/  LOP3.LUT P6, RZ, R152, 0x80, RZ, 0xc0, !PT ;  /* 0x0000008098ff7812 */ /* 0x000fe200078cc0ff */
[----:B------:R-:W-:Y:S01]  /*6800*/  BSSY B1, `(.L_x_156) ;  /* 0x000000d000017945 */ /* 0x000fe20003800000 */
[----:B------:R-:W-:Y:S01]  /*6810*/  PRMT R66, R60, 0x7610, R66 ;  /* 0x000076103c427816 */ /* 0x000fe20000000042 */
[----:B---3--:R-:W-:-:S04]  /*6820*/  FMUL R61, R62, R155 ;  /* 0x0000009b3e3d7220 */ /* 0x008fc80000400000 */
        /* <DEDUP_REMOVED lines=10> */
.L_x_157:
[----:B------:R-:W-:Y:S05]  /*68d0*/  BSYNC B1 ;  /* 0x0000000000017941 */ /* 0x000fea0003800000 */
.L_x_156:
        /* <DEDUP_REMOVED lines=15> */
.L_x_159:
[----:B------:R-:W-:Y:S05]  /*69d0*/  BSYNC B1 ;  /* 0x0000000000017941 */ /* 0x000fea0003800000 */
.L_x_158:
        /* <DEDUP_REMOVED lines=14> */
.L_x_161:
[----:B------:R-:W-:Y:S05]  /*6ac0*/  BSYNC B1 ;  /* 0x0000000000017941 */ /* 0x000fea0003800000 */
.L_x_160:
        /* <DEDUP_REMOVED lines=16> */
.L_x_163:
[----:B------:R-:W-:Y:S05]  /*6bd0*/  BSYNC B1 ;  /* 0x0000000000017941 */ /* 0x000fea0003800000 */
.L_x_162:
        /* <DEDUP_REMOVED lines=15> */
.L_x_165:
[----:B------:R-:W-:Y:S05]  /*6cd0*/  BSYNC B1 ;  /* 0x0000000000017941 */ /* 0x000fea0003800000 */
.L_x_164:
        /* <DEDUP_REMOVED lines=15> */
.L_x_167:
[----:B------:R-:W-:Y:S05]  /*6dd0*/  BSYNC B1 ;  /* 0x0000000000017941 */ /* 0x000fea0003800000 */
.L_x_166:
        /* <DEDUP_REMOVED lines=14> */
.L_x_169:
[----:B------:R-:W-:Y:S05]  /*6ec0*/  BSYNC B1 ;  /* 0x0000000000017941 */ /* 0x000fea0003800000 */
.L_x_168:
        /* <DEDUP_REMOVED lines=16> */
.L_x_171:
[----:B------:R-:W-:Y:S05]  /*6fd0*/  BSYNC B1 ;  /* 0x0000000000017941 */ /* 0x000fea0003800000 */
.L_x_170:
        /* <DEDUP_REMOVED lines=15> */
.L_x_173:
[----:B------:R-:W-:Y:S05]  /*70d0*/  BSYNC B1 ;  /* 0x0000000000017941 */ /* 0x000fea0003800000 */
.L_x_172:
[----:B---3-5:R-:W-:Y:S01]  /*70e0*/  IMAD.U32 R60, R66, 0x10000, RZ ;  /* 0x00010000423c7824 */ /* 0x028fe200078e00ff */
[----:B------:R-:W-:Y:S03]  /*70f0*/  BSSY B1, `(.L_x_174) ;  /* 0x000000d000017945 */ /* 0x000fe60003800000 */
        /* <DEDUP_REMOVED lines=12> */
.L_x_175:
[----:B------:R-:W-:Y:S05]  /*71c0*/  BSYNC B1 ;  /* 0x0000000000017941 */ /* 0x000fea0003800000 */
.L_x_174:
[----:B---3-5:R-:W-:Y:S01]  /*71d0*/  IMAD.U32 R62, R66, 0x10000, RZ ;  /* 0x00010000423e7824 */ /* 0x028fe200078e00ff */
        /* <DEDUP_REMOVED lines=12> */
.L_x_177:
[----:B------:R-:W-:Y:S05]  /*72a0*/  BSYNC B1 ;  /* 0x0000000000017941 */ /* 0x000fea0003800000 */
.L_x_176:
[----:B---3-5:R-:W-:Y:S01]  /*72b0*/  IMAD.U32 R56, R66, 0x10000, RZ ;  /* 0x0001000042387824 */ /* 0x028fe200078e00ff */
[----:B------:R-:W-:Y:S03]  /*72c0*/  BSSY B1, `(.L_x_178) ;  /* 0x000000e000017945 */ /* 0x000fe60003800000 */
        /* <DEDUP_REMOVED lines=13> */
.L_x_179:
[----:B------:R-:W-:Y:S05]  /*73a0*/  BSYNC B1 ;  /* 0x0000000000017941 */ /* 0x000fea0003800000 */
.L_x_178:
[----:B-----5:R-:W-:Y:S01]  /*73b0*/  IMAD.U32 R58, R56, 0x10000, RZ ;  /* 0x00010000383a7824 */ /* 0x020fe200078e00ff */
[----:B------:R-:W-:Y:S03]  /*73c0*/  BSSY B1, `(.L_x_180) ;  /* 0x000000c000017945 */ /* 0x000fe60003800000 */
        /* <DEDUP_REMOVED lines=11> */
.L_x_181:
[----:B------:R-:W-:Y:S05]  /*7480*/  BSYNC B1 ;  /* 0x0000000000017941 */ /* 0x000fea0003800000 */
.L_x_180:
[C---:B-----5:R-:W-:Y:S01]  /*7490*/  IMAD.U32 R62, R56.reuse, 0x10000, RZ ;  /* 0x00010000383e7824 */ /* 0x060fe200078e00ff */
[----:B------:R-:W-:Y:S01]  /*74a0*/  BSSY B1, `(.L_x_182) ;  /* 0x000000e000017945 */ /* 0x000fe20003800000 */
[----:B------:R-:W-:Y:S02]  /*74b0*/  PRMT R64, R56, 0x7610, R64 ;  /* 0x0000761038407816 */ /* 0x000fe40000000040 */
[----:B------:R-:W-:-:S04]  /*74c0*/  FMUL R62, R62, R155 ;  /* 0x0000009b3e3e7220 */ /* 0x000fc80000400000 */
[----:B------:R-:W-:-:S05]  /*74d0*/  FFMA R62, R83, R154, R62 ;  /* 0x0000009a533e7223 */ /* 0x000fca000000003e */
[----:B------:R-:W-:-:S04]  /*74e0*/  F2FP.BF16.F32.PACK_AB R62, RZ, R62 ;  /* 0x0000003eff3e723e */ /* 0x000fc800000010ff */
[----:B---3--:R-:W-:-:S05]  /*74f0*/  PRMT R57, R62, 0x7610, R57 ;  /* 0x000076103e397816 */ /* 0x008fca0000000039 */
        /* <DEDUP_REMOVED lines=8> */
.L_x_183:
[----:B------:R-:W-:Y:S05]  /*7580*/  BSYNC B1 ;  /* 0x0000000000017941 */ /* 0x000fea0003800000 */
.L_x_182:
[----:B---3-5:R-:W-:Y:S01]  /*7590*/  IMAD.U32 R56, R64, 0x10000, RZ ;  /* 0x0001000040387824 */ /* 0x028fe200078e00ff */
[----:B------:R-:W-:Y:S03]  /*75a0*/  BSSY B1, `(.L_x_184) ;  /* 0x000000c000017945 */ /* 0x000fe60003800000 */
[----:B------:R-:W-:-:S04]  /*75b0*/  FMUL R57, R56, R155 ;  /* 0x0000009b38397220 */ /* 0x000fc80000400000 */
[----:B------:R-:W-:-:S05]  /*75c0*/  FFMA R57, R84, R154, R57 ;  /* 0x0000009a54397223 */ /* 0x000fca0000000039 */
[----:B------:R-:W-:-:S05]  /*75d0*/  F2FP.BF16.F32.PACK_AB R57, RZ, R57 ;  /* 0x00000039ff39723e */ /* 0x000fca00000010ff */
[----:B------:R3:W-:Y:S01]  /*75e0*/  @P5 STG.E.U16 desc[UR36][R60.64], R57 ;  /* 0x000000393c005986 */ /* 0x0007e2000c101524 */
[----:B------:R-:W-:-:S05]  /*75f0*/  IADD3 R56, P5, R161, R88, RZ ;  /* 0x00000058a1387210 */ /* 0x000fca0007fbe0ff */
[----:B---3--:R-:W-:Y:S01]  /*7600*/  IMAD.X R57, R89, 0x1, R125, P5 ;  /* 0x0000000159397824 */ /* 0x008fe200028e067d */
[----:B------:R-:W-:-:S05]  /*7610*/  IADD3 R14, P5, R115, R14, RZ ;  /* 0x0000000e730e7210 */ /* 0x000fca0007fbe0ff */
[----:B------:R-:W-:Y:S01]  /*7620*/  IMAD.X R15, R15, 0x1, R135, P5 ;  /* 0x000000010f0f7824 */ /* 0x000fe200028e0687 */
[----:B------:R-:W-:-:S13]  /*7630*/  ISETP.GT.AND P5, PT, R3, 0x100, P0 ;  /* 0x000001000300780c */ /* 0x000fda00007a4270 */
[----:B------:R-:W-:Y:S05]  /*7640*/  @!P5 BRA `(.L_x_185) ;  /* 0x000000000004d947 */ /* 0x000fea0003800000 */
[----:B------:R3:W5:Y:S02]  /*7650*/  LDG.E.LTC128B.U16 R64, desc[UR36][R14.64] ;  /* 0x000000240e407981 */ /* 0x000764000c1e1520 */
.L_x_185:
[----:B------:R-:W-:Y:S05]  /*7660*/  BSYNC B1 ;  /* 0x0000000000017941 */ /* 0x000fea0003800000 */
.L_x_184:
        /* <DEDUP_REMOVED lines=14> */
.L_x_187:
[----:B------:R-:W-:Y:S05]  /*7750*/  BSYNC B1 ;  /* 0x0000000000017941 */ /* 0x000fea0003800000 */
.L_x_186:
        /* <DEDUP_REMOVED lines=9> */
[----:B---3--:R-:W-:Y:S01]  /*77f0*/  IMAD.X R13, R21, 0x1, R135, P5 ;  /* 0x00000001150d7824 */ /* 0x008fe200028e0687 */
[----:B------:R-:W-:-:S13]  /*7800*/  ISETP.GT.AND P5, PT, R3, 0x108, P0 ;  /* 0x000001080300780c */ /* 0x000fda00007a4270 */
[----:B------:R-:W-:Y:S05]  /*7810*/  @!P5 BRA `(.L_x_189) ;  /* 0x000000000004d947 */ /* 0x000fea0003800000 */
[----:B------:R3:W5:Y:S02]  /*7820*/  LDG.E.LTC128B.U16 R64, desc[UR36][R12.64] ;  /* 0x000000240c407981 */ /* 0x000764000c1e1520 */
.L_x_189:
[----:B------:R-:W-:Y:S05]  /*7830*/  BSYNC B1 ;  /* 0x0000000000017941 */ /* 0x000fea0003800000 */
.L_x_188:
        /* <DEDUP_REMOVED lines=15> */
.L_x_191:
[----:B------:R-:W-:Y:S05]  /*7930*/  BSYNC B1 ;  /* 0x0000000000017941 */ /* 0x000fea0003800000 */
.L_x_190:
[----:B-1---5:R-:W-:Y:S01]  /*7940*/  IMAD.U32 R20, R12, 0x10000, RZ ;  /* 0x000100000c147824 */ /* 0x022fe200078e00ff */
[----:B------:R-:W-:Y:S01]  /*7950*/  LOP3.LUT P6, RZ, R152, 0x2, RZ, 0xc0, !PT ;  /* 0x0000000298ff7812 */ /* 0x000fe200078cc0ff */
[----:B------:R-:W-:Y:S02]  /*7960*/  BSSY B1, `(.L_x_192) ;  /* 0x000000c000017945 */ /* 0x000fe40003800000 */
[----:B---3--:R-:W-:-:S04]  /*7970*/  FMUL R13, R20, R155 ;  /* 0x0000009b140d7220 */ /* 0x008fc80000400000 */
[----:B------:R-:W-:-:S05]  /*7980*/  FFMA R13, R24, R154, R13 ;  /* 0x0000009a180d7223 */ /* 0x000fca000000000d */
[----:B------:R-:W-:-:S05]  /*7990*/  F2FP.BF16.F32.PACK_AB R13, RZ, R13 ;  /* 0x0000000dff0d723e */ /* 0x000fca00000010ff */
[----:B------:R1:W-:Y:S01]  /*79a0*/  @P5 STG.E.U16 desc[UR36][R14.64], R13 ;  /* 0x0000000d0e005986 */ /* 0x0003e2000c101524 */
[----:B------:R-:W-:-:S05]  /*79b0*/  IADD3 R56, P5, R4, R133, RZ ;  /* 0x0000008504387210 */ /* 0x000fca0007fbe0ff */
[----:B------:R-:W-:Y:S01]  /*79c0*/  IMAD.X R57, R5, 0x1, R125, P5 ;  /* 0x0000000105397824 */ /* 0x000fe200028e067d */
[----:B------:R-:W-:-:S13]  /*79d0*/  ISETP.GT.AND P5, PT, R3, 0x180, P6 ;  /* 0x000001800300780c */ /* 0x000fda00037a4270 */
[----:B-1----:R-:W-:Y:S05]  /*79e0*/  @!P5 BRA `(.L_x_193) ;  /* 0x00000000000cd947 */ /* 0x002fea0003800000 */
[----:B------:R-:W-:-:S05]  /*79f0*/  IADD3 R12, P6, R6, R131, RZ ;  /* 0x00000083060c7210 */ /* 0x000fca0007fde0ff */
[----:B------:R-:W-:-:S05]  /*7a00*/  IMAD.X R13, R7, 0x1, R135, P6 ;  /* 0x00000001070d7824 */ /* 0x000fca00030e0687 */
[----:B------:R1:W5:Y:S03]  /*7a10*/  LDG.E.LTC128B.U16 R12, desc[UR36][R12.64] ;  /* 0x000000240c0c7981 */ /* 0x000366000c1e1520 */
.L_x_193:
[----:B------:R-:W-:Y:S05]  /*7a20*/  BSYNC B1 ;  /* 0x0000000000017941 */ /* 0x000fea0003800000 */
.L_x_192:
[----:B-----5:R-:W-:Y:S01]  /*7a30*/  IMAD.U32 R14, R12, 0x10000, RZ ;  /* 0x000100000c0e7824 */ /* 0x020fe200078e00ff */
[----:B------:R-:W-:Y:S01]  /*7a40*/  ISETP.GT.AND P4, PT, R3, 0x188, P4 ;  /* 0x000001880300780c */ /* 0x000fe20002784270 */
[----:B------:R-:W-:Y:S02]  /*7a50*/  BSSY B1, `(.L_x_194) ;  /* 0x000000c000017945 */ /* 0x000fe40003800000 */
[----:B------:R-:W-:-:S04]  /*7a60*/  FMUL R14, R14, R155 ;  /* 0x0000009b0e0e7220 */ /* 0x000fc80000400000 */
[----:B------:R-:W-:-:S05]  /*7a70*/  FFMA R14, R25, R154, R14 ;  /* 0x0000009a190e7223 */ /* 0x000fca000000000e */
[----:B------:R-:W-:-:S04]  /*7a80*/  F2FP.BF16.F32.PACK_AB R14, RZ, R14 ;  /* 0x0000000eff0e723e */ /* 0x000fc800000010ff */
[----:B-1----:R-:W-:-:S05]  /*7a90*/  PRMT R13, R14, 0x7610, R13 ;  /* 0x000076100e0d7816 */ /* 0x002fca000000000d */
[----:B------:R1:W-:Y:S01]  /*7aa0*/  @P5 STG.E.U16 desc[UR36][R58.64], R13 ;  /* 0x0000000d3a005986 */ /* 0x0003e2000c101524 */
[----:B------:R-:W-:-:S05]  /*7ab0*/  IADD3 R14, P5, R8, R123, RZ ;  /* 0x0000007b080e7210 */ /* 0x000fca0007fbe0ff */
[----:B------:R-:W-:Y:S01]  /*7ac0*/  IMAD.X R15, R9, 0x1, R125, P5 ;  /* 0x00000001090f7824 */ /* 0x000fe200028e067d */
[----:B------:R-:W-:Y:S07]  /*7ad0*/  @!P4 BRA `(.L_x_195) ;  /* 0x00000000000cc947 */ /* 0x000fee0003800000 */
[----:B------:R-:W-:-:S05]  /*7ae0*/  IADD3 R12, P5, R10, R129, RZ ;  /* 0x000000810a0c7210 */ /* 0x000fca0007fbe0ff */
[----:B-1----:R-:W-:-:S05]  /*7af0*/  IMAD.X R13, R11, 0x1, R135, P5 ;  /* 0x000000010b0d7824 */ /* 0x002fca00028e0687 */
[----:B------:R3:W5:Y:S03]  /*7b00*/  LDG.E.LTC128B.U16 R12, desc[UR36][R12.64] ;  /* 0x000000240c0c7981 */ /* 0x000766000c1e1520 */
.L_x_195:
[----:B------:R-:W-:Y:S05]  /*7b10*/  BSYNC B1 ;  /* 0x0000000000017941 */ /* 0x000fea0003800000 */
.L_x_194:
[----:B-----5:R-:W-:Y:S01]  /*7b20*/  IMAD.U32 R20, R12, 0x10000, RZ ;  /* 0x000100000c147824 */ /* 0x020fe200078e00ff */
[----:B------:R-:W-:Y:S01]  /*7b30*/  LOP3.LUT P5, RZ, R152, 0x2, RZ, 0xc0, !PT ;  /* 0x0000000298ff7812 */ /* 0x000fe200078ac0ff */
[----:B------:R-:W-:Y:S02]  /*7b40*/  BSSY B1, `(.L_x_196) ;  /* 0x000000c000017945 */ /* 0x000fe40003800000 */
[----:B-1-3--:R-:W-:-:S04]  /*7b50*/  FMUL R13, R20, R155 ;  /* 0x0000009b140d7220 */ /* 0x00afc80000400000 */
        /* <DEDUP_REMOVED lines=10> */
.L_x_197:
[----:B------:R-:W-:Y:S05]  /*7c00*/  BSYNC B1 ;  /* 0x0000000000017941 */ /* 0x000fea0003800000 */
.L_x_196:
        /* <DEDUP_REMOVED lines=12> */
[----:B-1----:R-:W-:-:S05]  /*7cd0*/  IMAD.X R13, R7, 0x1, R135, P5 ;  /* 0x00000001070d7824 */ /* 0x002fca00028e0687 */
[----:B------:R3:W5:Y:S03]  /*7ce0*/  LDG.E.LTC128B.U16 R12, desc[UR36][R12.64] ;  /* 0x000000240c0c7981 */ /* 0x000766000c1e1520 */
.L_x_199:
[----:B------:R-:W-:Y:S05]  /*7cf0*/  BSYNC B1 ;  /* 0x0000000000017941 */ /* 0x000fea0003800000 */
.L_x_198:
        /* <DEDUP_REMOVED lines=14> */
.L_x_201:
[----:B------:R-:W-:Y:S05]  /*7de0*/  BSYNC B1 ;  /* 0x0000000000017941 */ /* 0x000fea0003800000 */
.L_x_200:
[----:B-----5:R-:W-:Y:S01]  /*7df0*/  IMAD.U32 R14, R12, 0x10000, RZ ;  /* 0x000100000c0e7824 */ /* 0x020fe200078e00ff */
        /* <DEDUP_REMOVED lines=14> */
.L_x_203:
[----:B------:R-:W-:Y:S05]  /*7ee0*/  BSYNC B1 ;  /* 0x0000000000017941 */ /* 0x000fea0003800000 */
.L_x_202:
[----:B-----5:R-:W-:Y:S01]  /*7ef0*/  IMAD.U32 R20, R12, 0x10000, RZ ;  /* 0x000100000c147824 */ /* 0x020fe200078e00ff */
[----:B------:R-:W-:Y:S03]  /*7f00*/  BSSY B1, `(.L_x_204) ;  /* 0x000000c000017945 */ /* 0x000fe60003800000 */
        /* <DEDUP_REMOVED lines=11> */
.L_x_205:
[----:B------:R-:W-:Y:S05]  /*7fc0*/  BSYNC B1 ;  /* 0x0000000000017941 */ /* 0x000fea0003800000 */
.L_x_204:
        /* <DEDUP_REMOVED lines=14> */
.L_x_207:
[----:B------:R-:W-:Y:S05]  /*80b0*/  BSYNC B1 ;  /* 0x0000000000017941 */ /* 0x000fea0003800000 */
.L_x_206:
        /* <DEDUP_REMOVED lines=14> */
.L_x_209:
[----:B------:R-:W-:Y:S05]  /*81a0*/  BSYNC B1 ;  /* 0x0000000000017941 */ /* 0x000fea0003800000 */
.L_x_208:
[----:B-----5:R-:W-:Y:S01]  /*81b0*/  IMAD.U32 R14, R12, 0x10000, RZ ;  /* 0x000100000c0e7824 */ /* 0x020fe200078e00ff */
[----:B------:R-:W-:Y:S01]  /*81c0*/  LOP3.LUT P5, RZ, R152, 0x10, RZ, 0xc0, !PT ;  /* 0x0000001098ff7812 */ /* 0x000fe200078ac0ff */
        /* <DEDUP_REMOVED lines=13> */
.L_x_211:
[----:B------:R-:W-:Y:S05]  /*82a0*/  BSYNC B1 ;  /* 0x0000000000017941 */ /* 0x000fea0003800000 */
.L_x_210:
[----:B-----5:R-:W-:Y:S01]  /*82b0*/  IMAD.U32 R20, R12, 0x10000, RZ ;  /* 0x000100000c147824 */ /* 0x020fe200078e00ff */
[----:B------:R-:W-:Y:S03]  /*82c0*/  BSSY B1, `(.L_x_212) ;  /* 0x000000c000017945 */ /* 0x000fe60003800000 */
[----:B-1----:R-:W-:-:S04]  /*82d0*/  FMUL R13, R20, R155 ;  /* 0x0000009b140d7220 */ /* 0x002fc80000400000 */
        /* <DEDUP_REMOVED lines=10> */
.L_x_213:
[----:B------:R-:W-:Y:S05]  /*8380*/  BSYNC B1 ;  /* 0x0000000000017941 */ /* 0x000fea0003800000 */
.L_x_212:
        /* <DEDUP_REMOVED lines=14> */
.L_x_215:
[----:B------:R-:W-:Y:S05]  /*8470*/  BSYNC B1 ;  /* 0x0000000000017941 */ /* 0x000fea0003800000 */
.L_x_214:
        /* <DEDUP_REMOVED lines=14> */
.L_x_217:
[----:B------:R-:W-:Y:S05]  /*8560*/  BSYNC B1 ;  /* 0x0000000000017941 */ /* 0x000fea0003800000 */
.L_x_216:
        /* <DEDUP_REMOVED lines=13> */
[----:B-1----:R-:W-:-:S05]  /*8640*/  IMAD.X R13, R11, 0x1, R135, P5 ;  /* 0x000000010b0d7824 */ /* 0x002fca00028e0687 */
[----:B------:R3:W5:Y:S03]  /*8650*/  LDG.E.LTC128B.U16 R12, desc[UR36][R12.64] ;  /* 0x000000240c0c7981 */ /* 0x000766000c1e1520 */
.L_x_219:
[----:B------:R-:W-:Y:S05]  /*8660*/  BSYNC B1 ;  /* 0x0000000000017941 */ /* 0x000fea0003800000 */
.L_x_218:
        /* <DEDUP_REMOVED lines=13> */
.L_x_221:
[----:B------:R-:W-:Y:S05]  /*8740*/  BSYNC B1 ;  /* 0x0000000000017941 */ /* 0x000fea0003800000 */
.L_x_220:
        /* <DEDUP_REMOVED lines=14> */
.L_x_223:
[----:B------:R-:W-:Y:S05]  /*8830*/  BSYNC B1 ;  /* 0x0000000000017941 */ /* 0x000fea0003800000 */
.L_x_222:
        /* <DEDUP_REMOVED lines=14> */
.L_x_225:
[----:B------:R-:W-:Y:S05]  /*8920*/  BSYNC B1 ;  /* 0x0000000000017941 */ /* 0x000fea0003800000 */
.L_x_224:
        /* <DEDUP_REMOVED lines=15> */
.L_x_227:
[----:B------:R-:W-:Y:S05]  /*8a20*/  BSYNC B1 ;  /* 0x0000000000017941 */ /* 0x000fea0003800000 */
.L_x_226:
        /* <DEDUP_REMOVED lines=13> */
.L_x_229:
[----:B------:R-:W-:Y:S05]  /*8b00*/  BSYNC B1 ;  /* 0x0000000000017941 */ /* 0x000fea0003800000 */
.L_x_228:
        /* <DEDUP_REMOVED lines=15> */
.L_x_231:
[----:B------:R-:W-:Y:S05]  /*8c00*/  BSYNC B1 ;  /* 0x0000000000017941 */ /* 0x000fea0003800000 */
.L_x_230:
[----:B-----5:R-:W-:Y:S01]  /*8c10*/  IMAD.U32 R20, R12, 0x10000, RZ ;  /* 0x000100000c147824 */ /* 0x020fe200078e00ff */
[----:B------:R-:W-:Y:S01]  /*8c20*/  LOP3.LUT P6, RZ, R152, 0x1, RZ, 0xc0, !PT ;  /* 0x0000000198ff7812 */ /* 0x000fe200078cc0ff */
[----:B------:R-:W-:Y:S02]  /*8c30*/  BSSY B1, `(.L_x_232) ;  /* 0x000000a000017945 */ /* 0x000fe40003800000 */
[----:B-1----:R-:W-:-:S04]  /*8c40*/  FMUL R13, R20, R155 ;  /* 0x0000009b140d7220 */ /* 0x002fc80000400000 */
[----:B------:R-:W-:-:S05]  /*8c50*/  FFMA R13, R44, R154, R13 ;  /* 0x0000009a2c0d7223 */ /* 0x000fca000000000d */
[----:B------:R-:W-:-:S05]  /*8c60*/  F2FP.BF16.F32.PACK_AB R13, RZ, R13 ;  /* 0x0000000dff0d723e */ /* 0x000fca00000010ff */
[----:B------:R1:W-:Y:S01]  /*8c70*/  @P4 STG.E.U16 desc[UR36][R28.64], R13 ;  /* 0x0000000d1c004986 */ /* 0x0003e2000c101524 */
[----:B------:R-:W-:-:S13]  /*8c80*/  ISETP.GT.AND P4, PT, R3, 0x180, P6 ;  /* 0x000001800300780c */ /* 0x000fda0003784270 */
[----:B-1----:R-:W-:Y:S05]  /*8c90*/  @!P4 BRA `(.L_x_233) ;  /* 0x00000000000cc947 */ /* 0x002fea0003800000 */
[----:B------:R-:W-:-:S05]  /*8ca0*/  IADD3 R12, P5, R6, R159, RZ ;  /* 0x0000009f060c7210 */ /* 0x000fca0007fbe0ff */
[----:B------:R-:W-:-:S05]  /*8cb0*/  IMAD.X R13, R7, 0x1, R135, P5 ;  /* 0x00000001070d7824 */ /* 0x000fca00028e0687 */
[----:B------:R1:W5:Y:S03]  /*8cc0*/  LDG.E.LTC128B.U16 R12, desc[UR36][R12.64] ;  /* 0x000000240c0c7981 */ /* 0x000366000c1e1520 */
.L_x_233:
[----:B------:R-:W-:Y:S05]  /*8cd0*/  BSYNC B1 ;  /* 0x0000000000017941 */ /* 0x000fea0003800000 */
.L_x_232:
[----:B-----5:R-:W-:Y:S01]  /*8ce0*/  IMAD.U32 R20, R12, 0x10000, RZ ;  /* 0x000100000c147824 */ /* 0x020fe200078e00ff */
[----:B------:R-:W-:Y:S01]  /*8cf0*/  LOP3.LUT P5, RZ, R152, 0x400, RZ, 0xc0, !PT ;  /* 0x0000040098ff7812 */ /* 0x000fe200078ac0ff */
[----:B------:R-:W-:Y:S02]  /*8d00*/  BSSY B1, `(.L_x_234) ;  /* 0x000000a000017945 */ /* 0x000fe40003800000 */
[----:B------:R-:W-:-:S04]  /*8d10*/  FMUL R20, R20, R155 ;  /* 0x0000009b14147220 */ /* 0x000fc80000400000 */
[----:B------:R-:W-:-:S05]  /*8d20*/  FFMA R20, R45, R154, R20 ;  /* 0x0000009a2d147223 */ /* 0x000fca0000000014 */
[----:B------:R-:W-:-:S05]  /*8d30*/  F2FP.BF16.F32.PACK_AB R20, RZ, R20 ;  /* 0x00000014ff14723e */ /* 0x000fca00000010ff */
[----:B------:R3:W-:Y:S01]  /*8d40*/  @P4 STG.E.U16 desc[UR36][R30.64], R20 ;  /* 0x000000141e004986 */ /* 0x0007e2000c101524 */
[----:B------:R-:W-:-:S13]  /*8d50*/  ISETP.GT.AND P4, PT, R3, 0x188, P5 ;  /* 0x000001880300780c */ /* 0x000fda0002f84270 */
[----:B---3--:R-:W-:Y:S05]  /*8d60*/  @!P4 BRA `(.L_x_235) ;  /* 0x00000000000cc947 */ /* 0x008fea0003800000 */
[----:B------:R-:W-:-:S05]  /*8d70*/  IADD3 R12, P5, R10, R105, RZ ;  /* 0x000000690a0c7210 */ /* 0x000fca0007fbe0ff */
[----:B-1----:R-:W-:-:S05]  /*8d80*/  IMAD.X R13, R11, 0x1, R135, P5 ;  /* 0x000000010b0d7824 */ /* 0x002fca00028e0687 */
[----:B------:R3:W5:Y:S03]  /*8d90*/  LDG.E.LTC128B.U16 R12, desc[UR36][R12.64] ;  /* 0x000000240c0c7981 */ /* 0x000766000c1e1520 */
.L_x_235:
[----:B------:R-:W-:Y:S05]  /*8da0*/  BSYNC B1 ;  /* 0x0000000000017941 */ /* 0x000fea0003800000 */
.L_x_234:
[----:B-----5:R-:W-:Y:S01]  /*8db0*/  IMAD.U32 R20, R12, 0x10000, RZ ;  /* 0x000100000c147824 */ /* 0x020fe200078e00ff */
[----:B------:R-:W-:Y:S01]  /*8dc0*/  ISETP.GT.AND P5, PT, R3, 0x188, P6 ;  /* 0x000001880300780c */ /* 0x000fe200037a4270 */
[----:B------:R-:W-:Y:S02]  /*8dd0*/  BSSY B1, `(.L_x_236) ;  /* 0x000000a000017945 */ /* 0x000fe40003800000 */
[----:B-1-3--:R-:W-:Y:S01]  /*8de0*/  FMUL R13, R20, R155 ;  /* 0x0000009b140d7220 */ /* 0x00afe20000400000 */
[----:B------:R-:W-:-:S03]  /*8df0*/  PRMT R20, R12, 0x7610, R20 ;  /* 0x000076100c147816 */ /* 0x000fc60000000014 */
[----:B------:R-:W-:-:S05]  /*8e00*/  FFMA R13, R46, R154, R13 ;  /* 0x0000009a2e0d7223 */ /* 0x000fca000000000d */
[----:B------:R-:W-:-:S05]  /*8e10*/  F2FP.BF16.F32.PACK_AB R13, RZ, R13 ;  /* 0x0000000dff0d723e */ /* 0x000fca00000010ff */
[----:B------:R1:W-:Y:S01]  /*8e20*/  @P4 STG.E.U16 desc[UR36][R14.64], R13 ;  /* 0x0000000d0e004986 */ /* 0x0003e2000c101524 */
[----:B------:R-:W-:Y:S05]  /*8e30*/  @!P5 BRA `(.L_x_237) ;  /* 0x00000000000cd947 */ /* 0x000fea0003800000 */
[----:B------:R-:W-:-:S05]  /*8e40*/  IADD3 R12, P4, R10, R159, RZ ;  /* 0x0000009f0a0c7210 */ /* 0x000fca0007f9e0ff */
[----:B-1----:R-:W-:-:S05]  /*8e50*/  IMAD.X R13, R11, 0x1, R135, P4 ;  /* 0x000000010b0d7824 */ /* 0x002fca00020e0687 */
[----:B------:R3:W5:Y:S03]  /*8e60*/  LDG.E.LTC128B.U16 R20, desc[UR36][R12.64] ;  /* 0x000000240c147981 */ /* 0x000766000c1e1520 */
.L_x_237:
[----:B------:R-:W-:Y:S05]  /*8e70*/  BSYNC B1 ;  /* 0x0000000000017941 */ /* 0x000fea0003800000 */
.L_x_236:
[----:B---3-5:R-:W-:Y:S01]  /*8e80*/  IMAD.U32 R12, R20, 0x10000, RZ ;  /* 0x00010000140c7824 */ /* 0x028fe200078e00ff */
[----:B------:R-:W-:Y:S03]  /*8e90*/  BSSY B1, `(.L_x_238) ;  /* 0x000000c000017945 */ /* 0x000fe60003800000 */
[----:B-1----:R-:W-:Y:S01]  /*8ea0*/  FMUL R14, R12, R155 ;  /* 0x0000009b0c0e7220 */ /* 0x002fe20000400000 */
[----:B------:R-:W-:-:S03]  /*8eb0*/  IADD3 R12, P4, R8, R151, RZ ;  /* 0x00000097080c7210 */ /* 0x000fc60007f9e0ff */
[----:B------:R-:W-:Y:S02]  /*8ec0*/  FFMA R14, R47, R154, R14 ;  /* 0x0000009a2f0e7223 */ /* 0x000fe4000000000e */
[----:B------:R-:W-:Y:S01]  /*8ed0*/  IMAD.X R13, R9, 0x1, R125, P4 ;  /* 0x00000001090d7824 */ /* 0x000fe200020e067d */
[----:B------:R-:W-:Y:S02]  /*8ee0*/  ISETP.GT.AND P4, PT, R3, 0x180, P3 ;  /* 0x000001800300780c */ /* 0x000fe40001f84270 */
[----:B------:R-:W-:-:S05]  /*8ef0*/  F2FP.BF16.F32.PACK_AB R14, RZ, R14 ;  /* 0x0000000eff0e723e */ /* 0x000fca00000010ff */
[----:B------:R1:W-:Y:S06]  /*8f00*/  @P5 STG.E.U16 desc[UR36][R12.64], R14 ;  /* 0x0000000e0c005986 */ /* 0x0003ec000c101524 */
[----:B------:R-:W-:Y:S05]  /*8f10*/  @!P4 BRA `(.L_x_239) ;  /* 0x00000000000cc947 */ /* 0x000fea0003800000 */
[----:B-1----:R-:W-:-:S05]  /*8f20*/  IADD3 R12, P5, R6, R109, RZ ;  /* 0x0000006d060c7210 */ /* 0x002fca0007fbe0ff */
[----:B------:R-:W-:-:S05]  /*8f30*/  IMAD.X R13, R7, 0x1, R135, P5 ;  /* 0x00000001070d7824 */ /* 0x000fca00028e0687 */
[----:B------:R3:W5:Y:S03]  /*8f40*/  LDG.E.LTC128B.U16 R20, desc[UR36][R12.64] ;  /* 0x000000240c147981 */ /* 0x000766000c1e1520 */
.L_x_239:
[----:B------:R-:W-:Y:S05]  /*8f50*/  BSYNC B1 ;  /* 0x0000000000017941 */ /* 0x000fea0003800000 */
.L_x_238:
[----:B-1-3-5:R-:W-:Y:S01]  /*8f60*/  IMAD.U32 R12, R20, 0x10000, RZ ;  /* 0x00010000140c7824 */ /* 0x02afe200078e00ff */
[----:B------:R-:W-:Y:S03]  /*8f70*/  BSSY B1, `(.L_x_240) ;  /* 0x000000c000017945 */ /* 0x000fe60003800000 */
[----:B------:R-:W-:Y:S01]  /*8f80*/  FMUL R13, R12, R155 ;  /* 0x0000009b0c0d7220 */ /* 0x000fe20000400000 */
        /* <DEDUP_REMOVED lines=10> */
.L_x_241:
[----:B------:R-:W-:Y:S05]  /*9030*/  BSYNC B1 ;  /* 0x0000000000017941 */ /* 0x000fea0003800000 */
.L_x_240:
[----:B-1-3-5:R-:W-:Y:S01]  /*9040*/  IMAD.U32 R12, R20, 0x10000, RZ ;  /* 0x00010000140c7824 */ /* 0x02afe200078e00ff */
[----:B------:R-:W-:Y:S01]  /*9050*/  ISETP.GT.AND P3, PT, R3, 0x188, P3 ;  /* 0x000001880300780c */ /* 0x000fe20001f64270 */
[----:B------:R-:W-:Y:S02]  /*9060*/  BSSY B1, `(.L_x_242) ;  /* 0x000000b000017945 */ /* 0x000fe40003800000 */
[----:B------:R-:W-:-:S04]  /*9070*/  FMUL R12, R12, R155 ;  /* 0x0000009b0c0c7220 */ /* 0x000fc80000400000 */
[----:B------:R-:W-:Y:S01]  /*9080*/  FFMA R49, R49, R154, R12 ;  /* 0x0000009a31317223 */ /* 0x000fe2000000000c */
[----:B------:R-:W-:-:S04]  /*9090*/  IADD3 R12, P4, R4, R157, RZ ;  /* 0x0000009d040c7210 */ /* 0x000fc80007f9e0ff */
[----:B------:R-:W-:Y:S01]  /*90a0*/  F2FP.BF16.F32.PACK_AB R49, RZ, R49 ;  /* 0x00000031ff31723e */ /* 0x000fe200000010ff */
[----:B------:R-:W-:-:S05]  /*90b0*/  IMAD.X R13, R5, 0x1, R125, P4 ;  /* 0x00000001050d7824 */ /* 0x000fca00020e067d */
[----:B------:R1:W-:Y:S01]  /*90c0*/  @P5 STG.E.U16 desc[UR36][R12.64], R49 ;  /* 0x000000310c005986 */ /* 0x0003e2000c101524 */
[----:B------:R-:W-:Y:S05]  /*90d0*/  @!P3 BRA `(.L_x_243) ;  /* 0x00000000000cb947 */ /* 0x000fea0003800000 */
[----:B-1----:R-:W-:-:S05]  /*90e0*/  IADD3 R12, P4, R10, R109, RZ ;  /* 0x0000006d0a0c7210 */ /* 0x002fca0007f9e0ff */
[----:B------:R-:W-:-:S05]  /*90f0*/  IMAD.X R13, R11, 0x1, R135, P4 ;  /* 0x000000010b0d7824 */ /* 0x000fca00020e0687 */
[----:B------:R3:W5:Y:S03]  /*9100*/  LDG.E.LTC128B.U16 R20, desc[UR36][R12.64] ;  /* 0x000000240c147981 */ /* 0x000766000c1e1520 */
.L_x_243:
[----:B------:R-:W-:Y:S05]  /*9110*/  BSYNC B1 ;  /* 0x0000000000017941 */ /* 0x000fea0003800000 */
.L_x_242:
[----:B-1-3-5:R-:W-:Y:S01]  /*9120*/  IMAD.U32 R12, R20, 0x10000, RZ ;  /* 0x00010000140c7824 */ /* 0x02afe200078e00ff */
[----:B------:R-:W-:Y:S01]  /*9130*/  ISETP.GT.AND P2, PT, R3, 0x188, P2 ;  /* 0x000001880300780c */ /* 0x000fe20001744270 */
[----:B------:R-:W-:Y:S02]  /*9140*/  BSSY B1, `(.L_x_244) ;  /* 0x000000b000017945 */ /* 0x000fe40003800000 */
[----:B------:R-:W-:Y:S01]  /*9150*/  FMUL R13, R12, R155 ;  /* 0x0000009b0c0d7220 */ /* 0x000fe20000400000 */
[----:B------:R-:W-:-:S03]  /*9160*/  IADD3 R12, P4, R8, R107, RZ ;  /* 0x0000006b080c7210 */ /* 0x000fc60007f9e0ff */
[----:B------:R-:W-:-:S05]  /*9170*/  FFMA R13, R50, R154, R13 ;  /* 0x0000009a320d7223 */ /* 0x000fca000000000d */
[----:B------:R-:W-:Y:S01]  /*9180*/  F2FP.BF16.F32.PACK_AB R14, RZ, R13 ;  /* 0x0000000dff0e723e */ /* 0x000fe200000010ff */
[----:B------:R-:W-:-:S05]  /*9190*/  IMAD.X R13, R9, 0x1, R125, P4 ;  /* 0x00000001090d7824 */ /* 0x000fca00020e067d */
[----:B------:R1:W-:Y:S01]  /*91a0*/  @P3 STG.E.U16 desc[UR36][R12.64], R14 ;  /* 0x0000000e0c003986 */ /* 0x0003e2000c101524 */
[----:B------:R-:W-:Y:S05]  /*91b0*/  @!P2 BRA `(.L_x_245) ;  /* 0x00000000000ca947 */ /* 0x000fea0003800000 */
[----:B-1----:R-:W-:-:S05]  /*91c0*/  IADD3 R12, P3, R10, R163, RZ ;  /* 0x000000a30a0c7210 */ /* 0x002fca0007f7e0ff */
[----:B------:R-:W-:-:S05]  /*91d0*/  IMAD.X R13, R11, 0x1, R135, P3 ;  /* 0x000000010b0d7824 */ /* 0x000fca00018e0687 */
[----:B------:R3:W5:Y:S03]  /*91e0*/  LDG.E.LTC128B.U16 R20, desc[UR36][R12.64] ;  /* 0x000000240c147981 */ /* 0x000766000c1e1520 */
.L_x_245:
[----:B------:R-:W-:Y:S05]  /*91f0*/  BSYNC B1 ;  /* 0x0000000000017941 */ /* 0x000fea0003800000 */
.L_x_244:
        /* <DEDUP_REMOVED lines=13> */
.L_x_247:
[----:B------:R-:W-:Y:S05]  /*92d0*/  BSYNC B1 ;  /* 0x0000000000017941 */ /* 0x000fea0003800000 */
.L_x_246:
[----:B-1-3-5:R-:W-:Y:S01]  /*92e0*/  IMAD.U32 R12, R20, 0x10000, RZ ;  /* 0x00010000140c7824 */ /* 0x02afe200078e00ff */
[----:B------:R-:W-:Y:S01]  /*92f0*/  ISETP.GT.AND P2, PT, R3, 0x180, P0 ;  /* 0x000001800300780c */ /* 0x000fe20000744270 */
[----:B------:R-:W-:Y:S02]  /*9300*/  BSSY B1, `(.L_x_248) ;  /* 0x000000b000017945 */ /* 0x000fe40003800000 */
[----:B------:R-:W-:Y:S01]  /*9310*/  FMUL R13, R12, R155 ;  /* 0x0000009b0c0d7220 */ /* 0x000fe20000400000 */
[----:B------:R-:W-:-:S03]  /*9320*/  IADD3 R12, P4, R4, R111, RZ ;  /* 0x0000006f040c7210 */ /* 0x000fc60007f9e0ff */
[----:B------:R-:W-:-:S05]  /*9330*/  FFMA R13, R52, R154, R13 ;  /* 0x0000009a340d7223 */ /* 0x000fca000000000d */
[----:B------:R-:W-:Y:S01]  /*9340*/  F2FP.BF16.F32.PACK_AB R14, RZ, R13 ;  /* 0x0000000dff0e723e */ /* 0x000fe200000010ff */
[----:B------:R-:W-:Y:S01]  /*9350*/  IMAD.X R13, R5, 0x1, R125, P4 ;  /* 0x00000001050d7824 */ /* 0x000fe200020e067d */
[----:B0-----:R-:W-:-:S04]  /*9360*/  IADD3 R6, P4, R6, R115, RZ ;  /* 0x0000007306067210 */ /* 0x001fc80007f9e0ff */
[----:B------:R0:W-:Y:S01]  /*9370*/  @P3 STG.E.U16 desc[UR36][R12.64], R14 ;  /* 0x0000000e0c003986 */ /* 0x0001e2000c101524 */
[----:B------:R-:W-:Y:S01]  /*9380*/  IMAD.X R7, R7, 0x1, R135, P4 ;  /* 0x0000000107077824 */ /* 0x000fe200020e0687 */
[----:B------:R-:W-:Y:S07]  /*9390*/  @!P2 BRA `(.L_x_249) ;  /* 0x000000000004a947 */ /* 0x000fee0003800000 */
[----:B------:R1:W5:Y:S02]  /*93a0*/  LDG.E.LTC128B.U16 R20, desc[UR36][R6.64] ;  /* 0x0000002406147981 */ /* 0x000364000c1e1520 */
.L_x_249:
[----:B------:R-:W-:Y:S05]  /*93b0*/  BSYNC B1 ;  /* 0x0000000000017941 */ /* 0x000fea0003800000 */
.L_x_248:
[----:B-1---5:R-:W-:Y:S01]  /*93c0*/  IMAD.U32 R6, R20, 0x10000, RZ ;  /* 0x0001000014067824 */ /* 0x022fe200078e00ff */
[----:B------:R-:W-:Y:S01]  /*93d0*/  IADD3 R4, P3, R4, R161, RZ ;  /* 0x000000a104047210 */ /* 0x000fe20007f7e0ff */
[----:B------:R-:W-:Y:S01]  /*93e0*/  BSSY B1, `(.L_x_250) ;  /* 0x000000b000017945 */ /* 0x000fe20003800000 */
[----:B------:R-:W-:Y:S01]  /*93f0*/  ISETP.GT.AND P1, PT, R3, 0x188, P1 ;  /* 0x000001880300780c */ /* 0x000fe20000f24270 */
[----:B------:R-:W-:Y:S02]  /*9400*/  FMUL R6, R6, R155 ;  /* 0x0000009b06067220 */ /* 0x000fe40000400000 */
[----:B------:R-:W-:Y:S02]  /*9410*/  IMAD.X R5, R5, 0x1, R125, P3 ;  /* 0x0000000105057824 */ /* 0x000fe400018e067d */
[----:B------:R-:W-:-:S05]  /*9420*/  FFMA R6, R53, R154, R6 ;  /* 0x0000009a35067223 */ /* 0x000fca0000000006 */
[----:B------:R-:W-:-:S05]  /*9430*/  F2FP.BF16.F32.PACK_AB R6, RZ, R6 ;  /* 0x00000006ff06723e */ /* 0x000fca00000010ff */
[----:B------:R1:W-:Y:S01]  /*9440*/  @P2 STG.E.U16 desc[UR36][R4.64], R6 ;  /* 0x0000000604002986 */ /* 0x0003e2000c101524 */
[----:B------:R-:W-:Y:S05]  /*9450*/  @!P1 BRA `(.L_x_251) ;  /* 0x00000000000c9947 */ /* 0x000fea0003800000 */
[----:B-1----:R-:W-:-:S05]  /*9460*/  IADD3 R4, P2, R10, R113, RZ ;  /* 0x000000710a047210 */ /* 0x002fca0007f5e0ff */
[----:B------:R-:W-:-:S05]  /*9470*/  IMAD.X R5, R11, 0x1, R135, P2 ;  /* 0x000000010b057824 */ /* 0x000fca00010e0687 */
[----:B------:R3:W5:Y:S03]  /*9480*/  LDG.E.LTC128B.U16 R20, desc[UR36][R4.64] ;  /* 0x0000002404147981 */ /* 0x000766000c1e1520 */
.L_x_251:
[----:B------:R-:W-:Y:S05]  /*9490*/  BSYNC B1 ;  /* 0x0000000000017941 */ /* 0x000fea0003800000 */
.L_x_250:
[----:B-1-3-5:R-:W-:Y:S01]  /*94a0*/  IMAD.U32 R4, R20, 0x10000, RZ ;  /* 0x0001000014047824 */ /* 0x02afe200078e00ff */
[----:B------:R-:W-:Y:S01]  /*94b0*/  ISETP.GT.AND P0, PT, R3, 0x188, P0 ;  /* 0x000001880300780c */ /* 0x000fe20000704270 */
[----:B------:R-:W-:Y:S02]  /*94c0*/  BSSY B1, `(.L_x_252) ;  /* 0x000000c000017945 */ /* 0x000fe40003800000 */
[----:B------:R-:W-:Y:S01]  /*94d0*/  FMUL R5, R4, R155 ;  /* 0x0000009b04057220 */ /* 0x000fe20000400000 */
[----:B------:R-:W-:-:S03]  /*94e0*/  IADD3 R4, P2, R8, R111, RZ ;  /* 0x0000006f08047210 */ /* 0x000fc60007f5e0ff */
[----:B------:R-:W-:-:S05]  /*94f0*/  FFMA R5, R54, R154, R5 ;  /* 0x0000009a36057223 */ /* 0x000fca0000000005 */
[----:B------:R-:W-:Y:S01]  /*9500*/  F2FP.BF16.F32.PACK_AB R6, RZ, R5 ;  /* 0x00000005ff06723e */ /* 0x000fe200000010ff */
[----:B------:R-:W-:-:S03]  /*9510*/  IMAD.X R5, R9, 0x1, R125, P2 ;  /* 0x0000000109057824 */ /* 0x000fc600010e067d */
[----:B------:R-:W-:-:S05]  /*9520*/  PRMT R7, R6, 0x7610, R7 ;  /* 0x0000761006077816 */ /* 0x000fca0000000007 */
[----:B------:R1:W-:Y:S01]  /*9530*/  @P1 STG.E.U16 desc[UR36][R4.64], R7 ;  /* 0x0000000704001986 */ /* 0x0003e2000c101524 */
[----:B------:R-:W-:-:S05]  /*9540*/  IADD3 R6, P1, R10, R115, RZ ;  /* 0x000000730a067210 */ /* 0x000fca0007f3e0ff */
[----:B-1----:R-:W-:Y:S01]  /*9550*/  IMAD.X R7, R11, 0x1, R135, P1 ;  /* 0x000000010b077824 */ /* 0x002fe200008e0687 */
[----:B------:R-:W-:Y:S07]  /*9560*/  @!P0 BRA `(.L_x_253) ;  /* 0x0000000000048947 */ /* 0x000fee0003800000 */
[----:B------:R1:W5:Y:S02]  /*9570*/  LDG.E.LTC128B.U16 R20, desc[UR36][R6.64] ;  /* 0x0000002406147981 */ /* 0x000364000c1e1520 */
.L_x_253:
[----:B------:R-:W-:Y:S05]  /*9580*/  BSYNC B1 ;  /* 0x0000000000017941 */ /* 0x000fea0003800000 */
.L_x_252:
[----:B------:R-:W-:Y:S05]  /*9590*/  @!P0 BRA `(.L_x_254) ;  /* 0x0000003000bc8947 */ /* 0x000fea0003800000 */
[----:B-----5:R-:W-:Y:S01]  /*95a0*/  IMAD.U32 R20, R20, 0x10000, RZ ;  /* 0x0001000014147824 */ /* 0x020fe200078e00ff */
[----:B------:R-:W-:-:S03]  /*95b0*/  IADD3 R4, P0, R8, R161, RZ ;  /* 0x000000a108047210 */ /* 0x000fc60007f1e0ff */
[----:B------:R-:W-:Y:S02]  /*95c0*/  FMUL R20, R20, R155 ;  /* 0x0000009b14147220 */ /* 0x000fe40000400000 */
[----:B------:R-:W-:Y:S02]  /*95d0*/  IMAD.X R5, R9, 0x1, R125, P0 ;  /* 0x0000000109057824 */ /* 0x000fe400000e067d */
[----:B------:R-:W-:-:S05]  /*95e0*/  FFMA R20, R55, R154, R20 ;  /* 0x0000009a37147223 */ /* 0x000fca0000000014 */
[----:B------:R-:W-:-:S05]  /*95f0*/  F2FP.BF16.F32.PACK_AB R20, RZ, R20 ;  /* 0x00000014ff14723e */ /* 0x000fca00000010ff */
[----:B------:R3:W-:Y:S01]  /*9600*/  STG.E.U16 desc[UR36][R4.64], R20 ;  /* 0x0000001404007986 */ /* 0x0007e2000c101524 */
[----:B------:R-:W-:Y:S05]  /*9610*/  BRA `(.L_x_254) ;  /* 0x00000030009c7947 */ /* 0x000fea0003800000 */
.L_x_33:
[----:B------:R-:W-:Y:S01]  /*9620*/  ULDC.64 UR4, c[0x0][0x5c0] ;  /* 0x0001700000047ab9 */ /* 0x000fe20000000a00 */
[-C--:B------:R-:W-:Y:S01]  /*9630*/  FMUL R120, R120, R154.reuse ;  /* 0x0000009a78787220 */ /* 0x080fe20000400000 */
[----:B------:R-:W-:Y:S01]  /*9640*/  LEA R4, P1, R166, UR4, 0x1 ;  /* 0x00000004a6047c11 */ /* 0x000fe2000f8208ff */
[-C--:B------:R-:W-:Y:S01]  /*9650*/  FMUL R121, R121, R154.reuse ;  /* 0x0000009a79797220 */ /* 0x080fe20000400000 */
[----:B------:R-:W-:Y:S01]  /*9660*/  ISETP.GT.AND P5, PT, R14, 0x1, PT ;  /* 0x000000010e00780c */ /* 0x000fe20003fa4270 */
[----:B------:R-:W-:Y:S01]  /*9670*/  FMUL R122, R122, R154 ;  /* 0x0000009a7a7a7220 */ /* 0x000fe20000400000 */
[----:B------:R-:W-:Y:S01]  /*9680*/  F2FP.BF16.F32.PACK_AB R120, RZ, R120 ;  /* 0x00000078ff78723e */ /* 0x000fe200000010ff */
[-C--:B------:R-:W-:Y:S01]  /*9690*/  FMUL R123, R123, R154.reuse ;  /* 0x0000009a7b7b7220 */ /* 0x080fe20000400000 */
[----:B------:R-:W-:Y:S01]  /*96a0*/  LEA.HI.X R5, R166, UR5, R173, 0x1, P1 ;  /* 0x00000005a6057c11 */ /* 0x000fe200088f0cad */
[-C--:B------:R-:W-:Y:S01]  /*96b0*/  FMUL R124, R124, R154.reuse ;  /* 0x0000009a7c7c7220 */ /* 0x080fe20000400000 */
[----:B------:R-:W-:Y:S01]  /*96c0*/  ISETP.GT.AND P1, PT, R3, RZ, P5 ;  /* 0x000000ff0300720c */ /* 0x000fe20002f24270 */
[-C--:B------:R-:W-:Y:S01]  /*96d0*/  FMUL R125, R125, R154.reuse ;  /* 0x0000009a7d7d7220 */ /* 0x080fe20000400000 */
[C---:B------:R-:W-:Y:S01]  /*96e0*/  ISETP.GT.AND P3, PT, R3.reuse, 0x8, P4 ;  /* 0x000000080300780c */ /* 0x040fe20002764270 */
[----:B------:R-:W-:Y:S01]  /*96f0*/  @P0 STG.E.U16 desc[UR36][R4.64], R120 ;  /* 0x0000007804000986 */ /* 0x000fe2000c101524 */
[----:B------:R-:W-:Y:S01]  /*9700*/  ISETP.GT.AND P0, PT, R3, 0x8, P5 ;  /* 0x000000080300780c */ /* 0x000fe20002f04270 */
[-C--:B------:R-:W-:Y:S01]  /*9710*/  FMUL R126, R126, R154.reuse ;  /* 0x0000009a7e7e7220 */ /* 0x080fe20000400000 */
[C---:B------:R-:W-:Y:S01]  /*9720*/  SHF.L.U64.HI R7, R12.reuse, 0x4, R13 ;  /* 0x000000040c077819 */ /* 0x040fe2000001020d */
[----:B------:R-:W-:Y:S01]  /*9730*/  FMUL R127, R127, R154 ;  /* 0x0000009a7f7f7220 */ /* 0x000fe20000400000 */
[----:B------:R-:W-:Y:S01]  /*9740*/  LEA R8, P2, R12, R4, 0x4 ;  /* 0x000000040c087211 */ /* 0x000fe200078420ff */
[----:B------:R-:W-:Y:S01]  /*9750*/  FMUL R128, R128, R154 ;  /* 0x0000009a80807220 */ /* 0x000fe20000400000 */
[----:B------:R-:W-:Y:S01]  /*9760*/  F2FP.BF16.F32.PACK_AB R121, RZ, R121 ;  /* 0x00000079ff79723e */ /* 0x000fe200000010ff */
[----:B------:R-:W-:Y:S01]  /*9770*/  IMAD.SHL.U32 R11, R12, 0x100, RZ ;  /* 0x000001000c0b7824 */ /* 0x000fe200078e00ff */
[C---:B------:R-:W-:Y:S01]  /*9780*/  ISETP.GT.AND P6, PT, R14.reuse, 0x8, PT ;  /* 0x000000080e00780c */ /* 0x040fe20003fc4270 */
[----:B------:R-:W-:Y:S01]  /*9790*/  IMAD.X R9, R7, 0x1, R5, P2 ;  /* 0x0000000107097824 */ /* 0x000fe200010e0605 */
[----:B------:R-:W-:Y:S01]  /*97a0*/  F2FP.BF16.F32.PACK_AB R122, RZ, R122 ;  /* 0x0000007aff7a723e */ /* 0x000fe200000010ff */
[----:B------:R-:W-:Y:S01]  /*97b0*/  @P1 STG.E.U16 desc[UR36][R4.64+0x2], R121 ;  /* 0x0000027904001986 */ /* 0x000fe2000c101524 */
[----:B------:R-:W-:Y:S01]  /*97c0*/  F2FP.BF16.F32.PACK_AB R123, RZ, R123 ;  /* 0x0000007bff7b723e */ /* 0x000fe200000010ff */
[--C-:B------:R-:W-:Y:S01]  /*97d0*/  @P0 IMAD.MOV.U32 R6, RZ, RZ, R8.reuse ;  /* 0x000000ffff060224 */ /* 0x100fe200078e0008 */
[----:B------:R-:W-:Y:S01]  /*97e0*/  ISETP.GT.AND P1, PT, R3, RZ, P6 ;  /* 0x000000ff0300720c */ /* 0x000fe20003724270 */
[----:B------:R-:W-:Y:S01]  /*97f0*/  @P0 IMAD.MOV.U32 R7, RZ, RZ, R9 ;  /* 0x000000ffff070224 */ /* 0x000fe200078e0009 */
[----:B------:R-:W-:Y:S01]  /*9800*/  ISETP.GT.AND P5, PT, R14, 0x9, PT ;  /* 0x000000090e00780c */ /* 0x000fe20003fa4270 */
[----:B------:R-:W-:Y:S01]  /*9810*/  @P3 STG.E.U16 desc[UR36][R8.64], R122 ;  /* 0x0000007a08003986 */ /* 0x000fe2000c101524 */
[----:B------:R-:W-:Y:S01]  /*9820*/  F2FP.BF16.F32.PACK_AB R124, RZ, R124 ;  /* 0x0000007cff7c723e */ /* 0x000fe200000010ff */
[-C--:B------:R-:W-:Y:S01]  /*9830*/  FMUL R129, R129, R154.reuse ;  /* 0x0000009a81817220 */ /* 0x080fe20000400000 */
[----:B------:R-:W-:Y:S01]  /*9840*/  F2FP.BF16.F32.PACK_AB R125, RZ, R125 ;  /* 0x0000007dff7d723e */ /* 0x000fe200000010ff */
[----:B------:R0:W-:Y:S01]  /*9850*/  @P0 STG.E.U16 desc[UR36][R6.64+0x2], R123 ;  /* 0x0000027b06000986 */ /* 0x0001e2000c101524 */
[----:B------:R-:W-:Y:S01]  /*9860*/  ISETP.GT.AND P0, PT, R3, RZ, P5 ;  /* 0x000000ff0300720c */ /* 0x000fe20002f04270 */
[----:B------:R-:W-:Y:S01]  /*9870*/  FMUL R130, R130, R154 ;  /* 0x0000009a82827220 */ /* 0x000fe20000400000 */
[----:B------:R-:W-:Y:S01]  /*9880*/  F2FP.BF16.F32.PACK_AB R126, RZ, R126 ;  /* 0x0000007eff7e723e */ /* 0x000fe200000010ff */
[-C--:B------:R-:W-:Y:S01]  /*9890*/  FMUL R131, R131, R154.reuse ;  /* 0x0000009a83837220 */ /* 0x080fe20000400000 */
[----:B------:R-:W-:Y:S01]  /*98a0*/  F2FP.BF16.F32.PACK_AB R127, RZ, R127 ;  /* 0x0000007fff7f723e */ /* 0x000fe200000010ff */
[----:B------:R-:W-:Y:S01]  /*98b0*/  @P1 STG.E.U16 desc[UR36][R4.64+0x10], R124 ;  /* 0x0000107c04001986 */ /* 0x000fe2000c101524 */
[----:B------:R-:W-:Y:S01]  /*98c0*/  ISETP.GT.AND P1, PT, R3, 0x8, P6 ;  /* 0x000000080300780c */ /* 0x000fe20003724270 */
[-C--:B------:R-:W-:Y:S01]  /*98d0*/  FMUL R132, R132, R154.reuse ;  /* 0x0000009a84847220 */ /* 0x080fe20000400000 */
[----:B------:R-:W-:Y:S01]  /*98e0*/  ISETP.GT.AND P3, PT, R14, 0x10, PT ;  /* 0x000000100e00780c */ /* 0x000fe20003f64270 */
[----:B------:R-:W-:Y:S01]  /*98f0*/  FMUL R133, R133, R154 ;  /* 0x0000009a85857220 */ /* 0x000fe20000400000 */
[----:B------:R-:W-:Y:S01]  /*9900*/  F2FP.BF16.F32.PACK_AB R128, RZ, R128 ;  /* 0x00000080ff80723e */ /* 0x000fe200000010ff */
[-C--:B------:R-:W-:Y:S01]  /*9910*/  FMUL R134, R134, R154.reuse ;  /* 0x0000009a86867220 */ /* 0x080fe20000400000 */
[----:B------:R-:W-:Y:S01]  /*9920*/  SHF.L.U64.HI R13, R12, 0x8, R13 ;  /* 0x000000080c0d7819 */ /* 0x000fe2000001020d */
[----:B------:R-:W-:Y:S01]  /*9930*/  @P0 STG.E.U16 desc[UR36][R4.64+0x12], R125 ;  /* 0x0000127d04000986 */ /* 0x000fe2000c101524 */
[----:B------:R-:W-:Y:S01]  /*9940*/  ISETP.GT.AND P0, PT, R3, 0x8, P5 ;  /* 0x000000080300780c */ /* 0x000fe20002f04270 */
[-C--:B------:R-:W-:Y:S01]  /*9950*/  FMUL R135, R135, R154.reuse ;  /* 0x0000009a87877220 */ /* 0x080fe20000400000 */
[----:B------:R-:W-:Y:S01]  /*9960*/  LOP3.LUT R15, R11, 0x2, RZ, 0xfc, !PT ;  /* 0x000000020b0f7812 */ /* 0x000fe200078efcff */
[----:B------:R-:W-:Y:S01]  /*9970*/  FMUL R136, R136, R154 ;  /* 0x0000009a88887220 */ /* 0x000fe20000400000 */
[----:B------:R-:W-:Y:S01]  /*9980*/  ISETP.GT.AND P2, PT, R14, 0x11, PT ;  /* 0x000000110e00780c */ /* 0x000fe20003f44270 */
[----:B0-----:R-:W-:Y:S01]  /*9990*/  @P1 IMAD.MOV.U32 R6, RZ, RZ, R8 ;  /* 0x000000ffff061224 */ /* 0x001fe200078e0008 */
[----:B------:R-:W-:Y:S01]  /*99a0*/  F2FP.BF16.F32.PACK_AB R129, RZ, R129 ;  /* 0x00000081ff81723e */ /* 0x000fe200000010ff */
[----:B------:R-:W-:Y:S01]  /*99b0*/  @P1 IMAD.MOV.U32 R7, RZ, RZ, R9 ;  /* 0x000000ffff071224 */ /* 0x000fe200078e0009 */
[----:B------:R-:W-:Y:S01]  /*99c0*/  F2FP.BF16.F32.PACK_AB R130, RZ, R130 ;  /* 0x00000082ff82723e */ /* 0x000fe200000010ff */
[-C--:B------:R-:W-:Y:S01]  /*99d0*/  FMUL R137, R137, R154.reuse ;  /* 0x0000009a89897220 */ /* 0x080fe20000400000 */
[----:B------:R-:W-:Y:S01]  /*99e0*/  F2FP.BF16.F32.PACK_AB R131, RZ, R131 ;  /* 0x00000083ff83723e */ /* 0x000fe200000010ff */
[----:B------:R-:W-:Y:S01]  /*99f0*/  FMUL R138, R138, R154 ;  /* 0x0000009a8a8a7220 */ /* 0x000fe20000400000 */
[----:B------:R0:W-:Y:S01]  /*9a00*/  @P1 STG.E.U16 desc[UR36][R6.64+0x10], R126 ;  /* 0x0000107e06001986 */ /* 0x0001e2000c101524 */
[----:B------:R-:W-:Y:S01]  /*9a10*/  F2FP.BF16.F32.PACK_AB R132, RZ, R132 ;  /* 0x00000084ff84723e */ /* 0x000fe200000010ff */
[-C--:B------:R-:W-:Y:S01]  /*9a20*/  FMUL R139, R139, R154.reuse ;  /* 0x0000009a8b8b7220 */ /* 0x080fe20000400000 */
[----:B------:R-:W-:Y:S01]  /*9a30*/  ISETP.GT.AND P1, PT, R14, 0x19, PT ;  /* 0x000000190e00780c */ /* 0x000fe20003f24270 */
[----:B------:R-:W-:Y:S01]  /*9a40*/  @P0 STG.E.U16 desc[UR36][R8.64+0x12], R127 ;  /* 0x0000127f08000986 */ /* 0x000fe2000c101524 */
[----:B------:R-:W-:Y:S01]  /*9a50*/  ISETP.GT.AND P0, PT, R3, RZ, P3 ;  /* 0x000000ff0300720c */ /* 0x000fe20001f04270 */
[-C--:B------:R-:W-:Y:S01]  /*9a60*/  FMUL R140, R140, R154.reuse ;  /* 0x0000009a8c8c7220 */ /* 0x080fe20000400000 */
[----:B------:R-:W-:Y:S01]  /*9a70*/  F2FP.BF16.F32.PACK_AB R133, RZ, R133 ;  /* 0x00000085ff85723e */ /* 0x000fe200000010ff */
[----:B------:R-:W-:Y:S01]  /*9a80*/  FMUL R141, R141, R154 ;  /* 0x0000009a8d8d7220 */ /* 0x000fe20000400000 */
[----:B------:R-:W-:Y:S01]  /*9a90*/  F2FP.BF16.F32.PACK_AB R134, RZ, R134 ;  /* 0x00000086ff86723e */ /* 0x000fe200000010ff */
        /* <DEDUP_REMOVED lines=8> */
[----:B------:R1:W-:Y:S01]  /*9b20*/  @P0 STG.E.U16 desc[UR36][R4.64+0x20], R128 ;  /* 0x0000208004000986 */ /* 0x0003e2000c101524 */
[----:B0-----:R-:W-:Y:S01]  /*9b30*/  IADD3 R6, P0, R11, R4, RZ ;  /* 0x000000040b067210 */ /* 0x001fe20007f1e0ff */
[-C--:B------:R-:W-:Y:S01]  /*9b40*/  FMUL R146, R146, R154.reuse ;  /* 0x0000009a92927220 */ /* 0x080fe20000400000 */
[----:B------:R-:W-:Y:S01]  /*9b50*/  F2FP.BF16.F32.PACK_AB R139, RZ, R139 ;  /* 0x0000008bff8b723e */ /* 0x000fe200000010ff */
[----:B------:R-:W-:Y:S01]  /*9b60*/  FMUL R147, R147, R154 ;  /* 0x0000009a93937220 */ /* 0x000fe20000400000 */
[----:B------:R-:W-:Y:S01]  /*9b70*/  F2FP.BF16.F32.PACK_AB R140, RZ, R140 ;  /* 0x0000008cff8c723e */ /* 0x000fe200000010ff */
[--C-:B------:R-:W-:Y:S01]  /*9b80*/  IMAD.X R7, R13, 0x1, R5.reuse, P0 ;  /* 0x000000010d077824 */ /* 0x100fe200000e0605 */
[----:B------:R-:W-:Y:S01]  /*9b90*/  IADD3 R124, P0, R15, R4, RZ ;  /* 0x000000040f7c7210 */ /* 0x000fe20007f1e0ff */
[-C--:B------:R-:W-:Y:S01]  /*9ba0*/  FMUL R148, R148, R154.reuse ;  /* 0x0000009a94947220 */ /* 0x080fe20000400000 */
[----:B------:R-:W-:Y:S01]  /*9bb0*/  ISETP.GT.AND P5, PT, R14, 0x29, PT ;  /* 0x000000290e00780c */ /* 0x000fe20003fa4270 */
[-C--:B------:R-:W-:Y:S01]  /*9bc0*/  FMUL R149, R149, R154.reuse ;  /* 0x0000009a95957220 */ /* 0x080fe20000400000 */
[----:B------:R-:W-:Y:S01]  /*9bd0*/  F2FP.BF16.F32.PACK_AB R141, RZ, R141 ;  /* 0x0000008dff8d723e */ /* 0x000fe200000010ff */
[----:B------:R-:W-:Y:S01]  /*9be0*/  IMAD.X R125, R13, 0x1, R5, P0 ;  /* 0x000000010d7d7824 */ /* 0x000fe200000e0605 */
[----:B------:R-:W-:Y:S01]  /*9bf0*/  ISETP.GT.AND P0, PT, R3, RZ, P2 ;  /* 0x000000ff0300720c */ /* 0x000fe20001704270 */
        /* <DEDUP_REMOVED lines=12> */
[----:B------:R0:W-:Y:S01]  /*9cc0*/  @P0 STG.E.U16 desc[UR36][R4.64+0x22], R129 ;  /* 0x0000228104000986 */ /* 0x0001e2000c101524 */
[----:B------:R-:W-:Y:S01]  /*9cd0*/  ISETP.GT.AND P0, PT, R3, 0x8, P3 ;  /* 0x000000080300780c */ /* 0x000fe20001f04270 */
[-C--:B------:R-:W-:Y:S01]  /*9ce0*/  FMUL R92, R92, R154.reuse ;  /* 0x0000009a5c5c7220 */ /* 0x080fe20000400000 */
[----:B------:R-:W-:Y:S01]  /*9cf0*/  ISETP.GT.AND P3, PT, R14, 0x30, PT ;  /* 0x000000300e00780c */ /* 0x000fe20003f64270 */
        /* <DEDUP_REMOVED lines=8> */
[-C--:B------:R-:W-:Y:S01]  /*9d80*/  FMUL R97, R97, R154.reuse ;  /* 0x0000009a61617220 */ /* 0x080fe20000400000 */
[----:B------:R-:W-:Y:S01]  /*9d90*/  LOP3.LUT R123, R11, 0x10, RZ, 0xfc, !PT ;  /* 0x000000100b7b7812 */ /* 0x000fe200078efcff */
[----:B------:R2:W-:Y:S01]  /*9da0*/  @P0 STG.E.U16 desc[UR36][R8.64+0x20], R130 ;  /* 0x0000208208000986 */ /* 0x0005e2000c101524 */
[----:B------:R-:W-:Y:S01]  /*9db0*/  ISETP.GT.AND P0, PT, R3, 0x8, P2 ;  /* 0x000000080300780c */ /* 0x000fe20001704270 */
[-C--:B------:R-:W-:Y:S01]  /*9dc0*/  FMUL R98, R98, R154.reuse ;  /* 0x0000009a62627220 */ /* 0x080fe20000400000 */
[----:B------:R-:W-:Y:S01]  /*9dd0*/  ISETP.GT.AND P2, PT, R14, 0x18, PT ;  /* 0x000000180e00780c */ /* 0x000fe20003f44270 */
[----:B------:R-:W-:Y:S01]  /*9de0*/  FMUL R99, R99, R154 ;  /* 0x0000009a63637220 */ /* 0x000fe20000400000 */
[----:B------:R-:W-:Y:S01]  /*9df0*/  F2FP.BF16.F32.PACK_AB R88, RZ, R88 ;  /* 0x00000058ff58723e */ /* 0x000fe200000010ff */
[-C--:B------:R-:W-:Y:S01]  /*9e00*/  FMUL R100, R100, R154.reuse ;  /* 0x0000009a64647220 */ /* 0x080fe20000400000 */
[----:B------:R-:W-:Y:S01]  /*9e10*/  LOP3.LUT R121, R11, 0x12, RZ, 0xfc, !PT ;  /* 0x000000120b797812 */ /* 0x000fe200078efcff */
[-C--:B------:R-:W-:Y:S01]  /*9e20*/  FMUL R101, R101, R154.reuse ;  /* 0x0000009a65657220 */ /* 0x080fe20000400000 */
[----:B------:R-:W-:Y:S01]  /*9e30*/  F2FP.BF16.F32.PACK_AB R89, RZ, R89 ;  /* 0x00000059ff59723e */ /* 0x000fe200000010ff */
[----:B------:R-:W-:Y:S01]  /*9e40*/  FMUL R102, R102, R154 ;  /* 0x0000009a66667220 */ /* 0x000fe20000400000 */
[----:B------:R-:W-:Y:S01]  /*9e50*/  F2FP.BF16.F32.PACK_AB R90, RZ, R90 ;  /* 0x0000005aff5a723e */ /* 0x000fe200000010ff */
[-C--:B------:R-:W-:Y:S01]  /*9e60*/  FMUL R103, R103, R154.reuse ;  /* 0x0000009a67677220 */ /* 0x080fe20000400000 */
[----:B------:R-:W-:Y:S01]  /*9e70*/  F2FP.BF16.F32.PACK_AB R91, RZ, R91 ;  /* 0x0000005bff5b723e */ /* 0x000fe200000010ff */
[----:B------:R3:W-:Y:S01]  /*9e80*/  @P0 STG.E.U16 desc[UR36][R8.64+0x22], R131 ;  /* 0x0000228308000986 */ /* 0x0007e2000c101524 */
[----:B------:R-:W-:Y:S01]  /*9e90*/  ISETP.GT.AND P0, PT, R3, RZ, P2 ;  /* 0x000000ff0300720c */ /* 0x000fe20001704270 */
[-C--:B------:R-:W-:Y:S01]  /*9ea0*/  FMUL R104, R104, R154.reuse ;  /* 0x0000009a68687220 */ /* 0x080fe20000400000 */
[----:B------:R-:W-:Y:S01]  /*9eb0*/  PRMT R10, R91, 0x7610, R10 ;  /* 0x000076105b0a7816 */ /* 0x000fe2000000000a */
        /* <DEDUP_REMOVED lines=10> */
[----:B------:R-:W-:Y:S01]  /*9f60*/  @P0 STG.E.U16 desc[UR36][R4.64+0x30], R132 ;  /* 0x0000308404000986 */ /* 0x000fe2000c101524 */
        /* <DEDUP_REMOVED lines=27> */
[----:B------:R-:W-:Y:S01]  /*a120*/  @P0 STG.E.U16 desc[UR36][R8.64+0x30], R134 ;  /* 0x0000308608000986 */ /* 0x000fe2000c101524 */
[----:B------:R-:W-:Y:S01]  /*a130*/  ISETP.GT.AND P0, PT, R3, 0x8, P1 ;  /* 0x000000080300780c */ /* 0x000fe20000f04270 */
[-C--:B------:R-:W-:Y:S01]  /*a140*/  FMUL R58, R58, R154.reuse ;  /* 0x0000009a3a3a7220 */ /* 0x080fe20000400000 */
[----:B------:R-:W-:Y:S01]  /*a150*/  ISETP.GT.AND P1, PT, R14, 0x21, PT ;  /* 0x000000210e00780c */ /* 0x000fe20003f24270 */
        /* <DEDUP_REMOVED lines=137> */
[----:B------:R-:W-:Y:S01]  /*a9f0*/  ISETP.GT.AND P0, PT, R14, 0x31, PT ;  /* 0x000000310e00780c */ /* 0x000fe20003f04270 */
[----:B------:R-:W-:Y:S01]  /*aa00*/  FMUL R54, R54, R154 ;  /* 0x0000009a36367220 */ /* 0x000fe20000400000 */
[----:B------:R-:W-:Y:S01]  /*aa10*/  F2FP.BF16.F32.PACK_AB R36, RZ, R36 ;  /* 0x00000024ff24723e */ /* 0x000fe200000010ff */
[----:B------:R-:W-:Y:S01]  /*aa20*/  FMUL R55, R55, R154 ;  /* 0x0000009a37377220 */ /* 0x000fe20000400000 */
[----:B------:R-:W-:-:S02]  /*aa30*/  ISETP.GT.AND P1, PT, R3, RZ, P0 ;  /* 0x000000ff0300720c */ /* 0x000fc40000724270 */
[----:B------:R-:W-:Y:S02]  /*aa40*/  F2FP.BF16.F32.PACK_AB R37, RZ, R37 ;  /* 0x00000025ff25723e */ /* 0x000fe400000010ff */
[----:B------:R-:W-:Y:S02]  /*aa50*/  F2FP.BF16.F32.PACK_AB R38, RZ, R38 ;  /* 0x00000026ff26723e */ /* 0x000fe400000010ff */
[----:B------:R-:W-:Y:S02]  /*aa60*/  F2FP.BF16.F32.PACK_AB R39, RZ, R39 ;  /* 0x00000027ff27723e */ /* 0x000fe400000010ff */
[----:B------:R-:W-:Y:S02]  /*aa70*/  F2FP.BF16.F32.PACK_AB R40, RZ, R40 ;  /* 0x00000028ff28723e */ /* 0x000fe400000010ff */
[----:B------:R-:W-:Y:S02]  /*aa80*/  F2FP.BF16.F32.PACK_AB R41, RZ, R41 ;  /* 0x00000029ff29723e */ /* 0x000fe400000010ff */
[----:B------:R-:W-:Y:S01]  /*aa90*/  F2FP.BF16.F32.PACK_AB R42, RZ, R42 ;  /* 0x0000002aff2a723e */ /* 0x000fe200000010ff */
[----:B------:R-:W-:Y:S01]  /*aaa0*/  @P1 STG.E.U16 desc[UR36][R4.64+0x62], R145 ;  /* 0x0000629104001986 */ /* 0x000fe2000c101524 */
[----:B------:R-:W-:-:S02]  /*aab0*/  ISETP.GT.AND P1, PT, R3, 0x8, P3 ;  /* 0x000000080300780c */ /* 0x000fc40001f24270 */
        /* <DEDUP_REMOVED lines=15> */
[----:B------:R-:W-:-:S02]  /*abb0*/  ISETP.GT.AND P1, PT, R3, RZ, P2 ;  /* 0x000000ff0300720c */ /* 0x000fc40001724270 */
[----:B------:R-:W-:-:S11]  /*abc0*/  F2FP.BF16.F32.PACK_AB R55, RZ, R55 ;  /* 0x00000037ff37723e */ /* 0x000fd600000010ff */
[----:B------:R-:W-:Y:S01]  /*abd0*/  @P1 STG.E.U16 desc[UR36][R4.64+0x70], R148 ;  /* 0x0000709404001986 */ /* 0x000fe2000c101524 */
[----:B------:R-:W-:-:S04]  /*abe0*/  ISETP.GT.AND P1, PT, R14, 0x39, PT ;  /* 0x000000390e00780c */ /* 0x000fc80003f24270 */
[----:B------:R-:W-:-:S13]  /*abf0*/  ISETP.GT.AND P6, PT, R3, RZ, P1 ;  /* 0x000000ff0300720c */ /* 0x000fda0000fc4270 */
[----:B------:R-:W-:Y:S01]  /*ac00*/  @P6 STG.E.U16 desc[UR36][R4.64+0x72], R149 ;  /* 0x0000729504006986 */ /* 0x000fe2000c101524 */
[----:B------:R-:W-:-:S13]  /*ac10*/  ISETP.GT.AND P6, PT, R3, 0x8, P2 ;  /* 0x000000080300780c */ /* 0x000fda00017c4270 */
[----:B------:R-:W-:Y:S01]  /*ac20*/  @P6 STG.E.U16 desc[UR36][R8.64+0x70], R150 ;  /* 0x0000709608006986 */ /* 0x000fe2000c101524 */
[----:B------:R-:W-:-:S13]  /*ac30*/  ISETP.GT.AND P6, PT, R3, 0x8, P1 ;  /* 0x000000080300780c */ /* 0x000fda0000fc4270 */
[----:B------:R-:W-:Y:S01]  /*ac40*/  @P6 STG.E.U16 desc[UR36][R8.64+0x72], R151 ;  /* 0x0000729708006986 */ /* 0x000fe2000c101524 */
[----:B-1----:R-:W-:-:S05]  /*ac50*/  IADD3 R128, P6, R123, R4, RZ ;  /* 0x000000047b807210 */ /* 0x002fca0007fde0ff */
[----:B0-----:R-:W-:Y:S01]  /*ac60*/  IMAD.X R129, R13, 0x1, R5, P6 ;  /* 0x000000010d817824 */ /* 0x001fe200030e0605 */
[----:B------:R-:W-:-:S13]  /*ac70*/  ISETP.GT.AND P6, PT, R3, 0x80, P4 ;  /* 0x000000800300780c */ /* 0x000fda00027c4270 */
[----:B------:R-:W-:Y:S01]  /*ac80*/  @P6 STG.E.U16 desc[UR36][R6.64], R88 ;  /* 0x0000005806006986 */ /* 0x000fe2000c101524 */
[----:B--2---:R-:W-:-:S05]  /*ac90*/  IADD3 R130, P6, R121, R4, RZ ;  /* 0x0000000479827210 */ /* 0x004fca0007fde0ff */
[----:B---3--:R-:W-:Y:S01]  /*aca0*/  IMAD.X R131, R13, 0x1, R5, P6 ;  /* 0x000000010d837824 */ /* 0x008fe200030e0605 */
[----:B------:R-:W-:-:S04]  /*acb0*/  ISETP.GT.AND P6, PT, R14, 0x1, PT ;  /* 0x000000010e00780c */ /* 0x000fc80003fc4270 */
[----:B------:R-:W-:-:S13]  /*acc0*/  ISETP.GT.AND P6, PT, R3, 0x80, P6 ;  /* 0x000000800300780c */ /* 0x000fda00037c4270 */
[----:B------:R0:W-:Y:S01]  /*acd0*/  @P6 STG.E.U16 desc[UR36][R124.64], R89 ;  /* 0x000000597c006986 */ /* 0x0001e2000c101524 */
[----:B------:R-:W-:-:S05]  /*ace0*/  IADD3 R20, P6, R11, R8, RZ ;  /* 0x000000080b147210 */ /* 0x000fca0007fde0ff */
[----:B------:R-:W-:Y:S01]  /*acf0*/  IMAD.X R21, R13, 0x1, R9, P6 ;  /* 0x000000010d157824 */ /* 0x000fe200030e0609 */
[----:B------:R-:W-:Y:S02]  /*ad00*/  ISETP.GT.AND P6, PT, R3, 0x88, P4 ;  /* 0x000000880300780c */ /* 0x000fe400027c4270 */
[----:B0-----:R-:W-:-:S11]  /*ad10*/  LOP3.LUT R89, R11, 0x20, RZ, 0xfc, !PT ;  /* 0x000000200b597812 */ /* 0x001fd600078efcff */
[----:B------:R-:W-:Y:S01]  /*ad20*/  @P6 STG.E.U16 desc[UR36][R20.64], R90 ;  /* 0x0000005a14006986 */ /* 0x000fe2000c101524 */
[----:B------:R-:W-:-:S05]  /*ad30*/  IADD3 R126, P6, R15, R8, RZ ;  /* 0x000000080f7e7210 */ /* 0x000fca0007fde0ff */
[----:B------:R-:W-:Y:S01]  /*ad40*/  IMAD.X R127, R13, 0x1, R9, P6 ;  /* 0x000000010d7f7824 */ /* 0x000fe200030e0609 */
[----:B------:R-:W-:-:S04]  /*ad50*/  ISETP.GT.AND P6, PT, R14, 0x1, PT ;  /* 0x000000010e00780c */ /* 0x000fc80003fc4270 */
[----:B------:R-:W-:-:S13]  /*ad60*/  ISETP.GT.AND P6, PT, R3, 0x88, P6 ;  /* 0x000000880300780c */ /* 0x000fda00037c4270 */
[----:B------:R0:W-:Y:S01]  /*ad70*/  @P6 STG.E.U16 desc[UR36][R126.64], R10 ;  /* 0x0000000a7e006986 */ /* 0x0001e2000c101524 */
[----:B------:R-:W-:-:S05]  /*ad80*/  IADD3 R132, P6, R89, R4, RZ ;  /* 0x0000000459847210 */ /* 0x000fca0007fde0ff */
[----:B------:R-:W-:Y:S01]  /*ad90*/  IMAD.X R133, R13, 0x1, R5, P6 ;  /* 0x000000010d857824 */ /* 0x000fe200030e0605 */
[----:B------:R-:W-:-:S04]  /*ada0*/  ISETP.GT.AND P6, PT, R14, 0x8, PT ;  /* 0x000000080e00780c */ /* 0x000fc80003fc4270 */
[----:B------:R-:W-:Y:S02]  /*adb0*/  ISETP.GT.AND P6, PT, R3, 0x80, P6 ;  /* 0x000000800300780c */ /* 0x000fe400037c4270 */
[----:B0-----:R-:W-:Y:S02]  /*adc0*/  PRMT R10, R95, 0x7610, R10 ;  /* 0x000076105f0a7816 */ /* 0x001fe4000000000a */
[----:B------:R-:W-:-:S09]  /*add0*/  LOP3.LUT R95, R11, 0x32, RZ, 0xfc, !PT ;  /* 0x000000320b5f7812 */ /* 0x000fd200078efcff */
        /* <DEDUP_REMOVED lines=105> */
[----:B------:R-:W-:-:S13]  /*b470*/  ISETP.GT.AND P6, PT, R3, 0x88, P5 ;  /* 0x000000880300780c */ /* 0x000fda0002fc4270 */
[----:B------:R0:W-:Y:S01]  /*b480*/  @P6 STG.E.U16 desc[UR36][R126.64], R10 ;  /* 0x0000000a7e006986 */ /* 0x0001e2000c101524 */
[----:B------:R-:W-:-:S05]  /*b490*/  IADD3 R128, P6, R109, R4, RZ ;  /* 0x000000046d807210 */ /* 0x000fca0007fde0ff */
[----:B------:R-:W-:Y:S01]  /*b4a0*/  IMAD.X R129, R13, 0x1, R5, P6 ;  /* 0x000000010d817824 */ /* 0x000fe200030e0605 */
[----:B------:R-:W-:Y:S02]  /*b4b0*/  ISETP.GT.AND P6, PT, R3, 0x80, P3 ;  /* 0x000000800300780c */ /* 0x000fe40001fc4270 */
[----:B0-----:R-:W-:-:S11]  /*b4c0*/  PRMT R10, R114, 0x7610, R10 ;  /* 0x00007610720a7816 */ /* 0x001fd6000000000a */
[----:B------:R0:W-:Y:S01]  /*b4d0*/  @P6 STG.E.U16 desc[UR36][R132.64], R112 ;  /* 0x0000007084006986 */ /* 0x0001e2000c101524 */
[----:B------:R-:W-:-:S05]  /*b4e0*/  IADD3 R124, P6, R111, R4, RZ ;  /* 0x000000046f7c7210 */ /* 0x000fca0007fde0ff */
[----:B------:R-:W-:Y:S01]  /*b4f0*/  IMAD.X R125, R13, 0x1, R5, P6 ;  /* 0x000000010d7d7824 */ /* 0x000fe200030e0605 */
[----:B------:R-:W-:-:S13]  /*b500*/  ISETP.GT.AND P6, PT, R3, 0x80, P0 ;  /* 0x000000800300780c */ /* 0x000fda00007c4270 */
[----:B------:R1:W-:Y:S01]  /*b510*/  @P6 STG.E.U16 desc[UR36][R134.64], R113 ;  /* 0x0000007186006986 */ /* 0x0003e2000c101524 */
[----:B------:R-:W-:-:S05]  /*b520*/  IADD3 R4, P6, R105, R8, RZ ;  /* 0x0000000869047210 */ /* 0x000fca0007fde0ff */
[----:B------:R-:W-:Y:S01]  /*b530*/  IMAD.X R5, R13, 0x1, R9, P6 ;  /* 0x000000010d057824 */ /* 0x000fe200030e0609 */
[----:B------:R-:W-:-:S13]  /*b540*/  ISETP.GT.AND P6, PT, R3, 0x88, P3 ;  /* 0x000000880300780c */ /* 0x000fda0001fc4270 */
[----:B------:R-:W-:Y:S01]  /*b550*/  @P6 STG.E.U16 desc[UR36][R4.64], R10 ;  /* 0x0000000a04006986 */ /* 0x000fe2000c101524 */
[----:B0-----:R-:W-:-:S05]  /*b560*/  IADD3 R112, P6, R107, R8, RZ ;  /* 0x000000086b707210 */ /* 0x001fca0007fde0ff */
[----:B-1----:R-:W-:Y:S01]  /*b570*/  IMAD.X R113, R13, 0x1, R9, P6 ;  /* 0x000000010d717824 */ /* 0x002fe200030e0609 */
[----:B------:R-:W-:-:S13]  /*b580*/  ISETP.GT.AND P6, PT, R3, 0x88, P0 ;  /* 0x000000880300780c */ /* 0x000fda00007c4270 */
[----:B------:R0:W-:Y:S01]  /*b590*/  @P6 STG.E.U16 desc[UR36][R112.64], R115 ;  /* 0x0000007370006986 */ /* 0x0001e2000c101524 */
[----:B------:R-:W-:-:S05]  /*b5a0*/  IADD3 R114, P6, R109, R8, RZ ;  /* 0x000000086d727210 */ /* 0x000fca0007fde0ff */
[----:B0-----:R-:W-:Y:S01]  /*b5b0*/  IMAD.X R115, R13, 0x1, R9, P6 ;  /* 0x000000010d737824 */ /* 0x001fe200030e0609 */
[----:B------:R-:W-:-:S13]  /*b5c0*/  ISETP.GT.AND P6, PT, R3, 0x80, P2 ;  /* 0x000000800300780c */ /* 0x000fda00017c4270 */
        /* <DEDUP_REMOVED lines=13> */
[----:B0-----:R-:W-:-:S05]  /*b6a0*/  IADD3 R116, P6, R123, R6, RZ ;  /* 0x000000067b747210 */ /* 0x001fca0007fde0ff */
[----:B-1----:R-:W-:Y:S01]  /*b6b0*/  IMAD.X R117, R13, 0x1, R7, P6 ;  /* 0x000000010d757824 */ /* 0x002fe200030e0607 */
[----:B------:R-:W-:-:S13]  /*b6c0*/  ISETP.GT.AND P6, PT, R3, 0x100, P4 ;  /* 0x000001000300780c */ /* 0x000fda00027c4270 */
[----:B------:R0:W-:Y:S01]  /*b6d0*/  @P6 STG.E.U16 desc[UR36][R4.64], R56 ;  /* 0x0000003804006986 */ /* 0x0001e2000c101524 */
[----:B--2---:R-:W-:-:S05]  /*b6e0*/  IADD3 R114, P6, R121, R6, RZ ;  /* 0x0000000679727210 */ /* 0x004fca0007fde0ff */
[----:B------:R-:W-:Y:S01]  /*b6f0*/  IMAD.X R115, R13, 0x1, R7, P6 ;  /* 0x000000010d737824 */ /* 0x000fe200030e0607 */
[----:B------:R-:W-:-:S04]  /*b700*/  ISETP.GT.AND P6, PT, R14, 0x1, PT ;  /* 0x000000010e00780c */ /* 0x000fc80003fc4270 */
[----:B------:R-:W-:-:S13]  /*b710*/  ISETP.GT.AND P6, PT, R3, 0x100, P6 ;  /* 0x000001000300780c */ /* 0x000fda00037c4270 */
[----:B------:R1:W-:Y:S01]  /*b720*/  @P6 STG.E.U16 desc[UR36][R112.64], R57 ;  /* 0x0000003970006986 */ /* 0x0003e2000c101524 */
[----:B---3--:R-:W-:-:S05]  /*b730*/  IADD3 R8, P6, R11, R20, RZ ;  /* 0x000000140b087210 */ /* 0x008fca0007fde0ff */
[----:B------:R-:W-:Y:S01]  /*b740*/  IMAD.X R9, R13, 0x1, R21, P6 ;  /* 0x000000010d097824 */ /* 0x000fe200030e0615 */
[----:B------:R-:W-:-:S13]  /*b750*/  ISETP.GT.AND P6, PT, R3, 0x108, P4 ;  /* 0x000001080300780c */ /* 0x000fda00027c4270 */
[----:B------:R-:W-:Y:S01]  /*b760*/  @P6 STG.E.U16 desc[UR36][R8.64], R58 ;  /* 0x0000003a08006986 */ /* 0x000fe2000c101524 */
[----:B0-----:R-:W-:-:S05]  /*b770*/  IADD3 R56, P6, R15, R20, RZ ;  /* 0x000000140f387210 */ /* 0x001fca0007fde0ff */
[----:B-1----:R-:W-:Y:S01]  /*b780*/  IMAD.X R57, R13, 0x1, R21, P6 ;  /* 0x000000010d397824 */ /* 0x002fe200030e0615 */
[----:B------:R-:W-:-:S04]  /*b790*/  ISETP.GT.AND P6, PT, R14, 0x1, PT ;  /* 0x000000010e00780c */ /* 0x000fc80003fc4270 */
[----:B------:R-:W-:-:S13]  /*b7a0*/  ISETP.GT.AND P6, PT, R3, 0x108, P6 ;  /* 0x000001080300780c */ /* 0x000fda00037c4270 */
[----:B------:R0:W-:Y:S01]  /*b7b0*/  @P6 STG.E.U16 desc[UR36][R56.64], R59 ;  /* 0x0000003b38006986 */ /* 0x0001e2000c101524 */
        /* <DEDUP_REMOVED lines=10> */
[----:B0-----:R-:W-:-:S05]  /*b860*/  IADD3 R56, P6, R123, R20, RZ ;  /* 0x000000147b387210 */ /* 0x001fca0007fde0ff */
        /* <DEDUP_REMOVED lines=9> */
[----:B-1----:R-:W-:-:S05]  /*b900*/  IADD3 R60, P6, R93, R6, RZ ;  /* 0x000000065d3c7210 */ /* 0x002fca0007fde0ff */
[----:B--2---:R-:W-:Y:S01]  /*b910*/  IMAD.X R61, R13, 0x1, R7, P6 ;  /* 0x000000010d3d7824 */ /* 0x004fe200030e0607 */
[----:B------:R-:W-:-:S04]  /*b920*/  ISETP.GT.AND P6, PT, R14, 0x10, PT ;  /* 0x000000100e00780c */ /* 0x000fc80003fc4270 */
[----:B------:R-:W-:-:S13]  /*b930*/  ISETP.GT.AND P6, PT, R3, 0x100, P6 ;  /* 0x000001000300780c */ /* 0x000fda00037c4270 */
[----:B------:R1:W-:Y:S01]  /*b940*/  @P6 STG.E.U16 desc[UR36][R112.64], R64 ;  /* 0x0000004070006986 */ /* 0x0003e2000c101524 */
[----:B0-----:R-:W-:-:S05]  /*b950*/  IADD3 R62, P6, R95, R6, RZ ;  /* 0x000000065f3e7210 */ /* 0x001fca0007fde0ff */
[----:B---3--:R-:W-:Y:S01]  /*b960*/  IMAD.X R63, R13, 0x1, R7, P6 ;  /* 0x000000010d3f7824 */ /* 0x008fe200030e0607 */
        /* <DEDUP_REMOVED lines=14> */
[----:B0-----:R-:W-:Y:S01]  /*ba50*/  IMAD.X R65, R13, 0x1, R7, P6 ;  /* 0x000000010d417824 */ /* 0x001fe200030e0607 */
[----:B------:R-:W-:-:S04]  /*ba60*/  ISETP.GT.AND P6, PT, R14, 0x18, PT ;  /* 0x000000180e00780c */ /* 0x000fc80003fc4270 */
[----:B------:R-:W-:-:S13]  /*ba70*/  ISETP.GT.AND P6, PT, R3, 0x100, P6 ;  /* 0x000001000300780c */ /* 0x000fda00037c4270 */
[----:B------:R0:W-:Y:S01]  /*ba80*/  @P6 STG.E.U16 desc[UR36][R60.64], R68 ;  /* 0x000000443c006986 */ /* 0x0001e2000c101524 */
[----:B--2---:R-:W-:-:S05]  /*ba90*/  IADD3 R66, P6, R99, R6, RZ ;  /* 0x0000000663427210 */ /* 0x004fca0007fde0ff */
        /* <DEDUP_REMOVED lines=19> */
[----:B-1----:R-:W-:-:S05]  /*bbd0*/  IADD3 R62, P6, R103, R6, RZ ;  /* 0x00000006673e7210 */ /* 0x002fca0007fde0ff */
[----:B------:R-:W-:Y:S01]  /*bbe0*/  IMAD.X R63, R13, 0x1, R7, P6 ;  /* 0x000000010d3f7824 */ /* 0x000fe200030e0607 */
[----:B------:R-:W-:-:S04]  /*bbf0*/  ISETP.GT.AND P6, PT, R14, 0x21, PT ;  /* 0x000000210e00780c */ /* 0x000fc80003fc4270 */
        /* <DEDUP_REMOVED lines=29> */
[----:B------:R3:W-:Y:S01]  /*bdd0*/  @P6 STG.E.U16 desc[UR36][R58.64], R79 ;  /* 0x0000004f3a006986 */ /* 0x0007e2000c101524 */
[----:B0-----:R-:W-:-:S05]  /*bde0*/  IADD3 R60, P6, R109, R6, RZ ;  /* 0x000000066d3c7210 */ /* 0x001fca0007fde0ff */
[----:B------:R-:W-:Y:S01]  /*bdf0*/  IMAD.X R61, R13, 0x1, R7, P6 ;  /* 0x000000010d3d7824 */ /* 0x000fe200030e0607 */
[----:B------:R-:W-:-:S13]  /*be00*/  ISETP.GT.AND P6, PT, R3, 0x100, P3 ;  /* 0x000001000300780c */ /* 0x000fda0001fc4270 */
[----:B------:R-:W-:Y:S01]  /*be10*/  @P6 STG.E.U16 desc[UR36][R64.64], R80 ;  /* 0x0000005040006986 */ /* 0x000fe2000c101524 */
[----:B-1----:R-:W-:-:S05]  /*be20*/  IADD3 R62, P6, R111, R6, RZ ;  /* 0x000000066f3e7210 */ /* 0x002fca0007fde0ff */
[----:B------:R-:W-:Y:S01]  /*be30*/  IMAD.X R63, R13, 0x1, R7, P6 ;  /* 0x000000010d3f7824 */ /* 0x000fe200030e0607 */
[----:B------:R-:W-:-:S13]  /*be40*/  ISETP.GT.AND P6, PT, R3, 0x100, P0 ;  /* 0x000001000300780c */ /* 0x000fda00007c4270 */
[----:B------:R-:W-:Y:S01]  /*be50*/  @P6 STG.E.U16 desc[UR36][R66.64], R81 ;  /* 0x0000005142006986 */ /* 0x000fe2000c101524 */
[----:B------:R-:W-:-:S05]  /*be60*/  IADD3 R6, P6, R105, R20, RZ ;  /* 0x0000001469067210 */ /* 0x000fca0007fde0ff */
[----:B------:R-:W-:Y:S01]  /*be70*/  IMAD.X R7, R13, 0x1, R21, P6 ;  /* 0x000000010d077824 */ /* 0x000fe200030e0615 */
[----:B------:R-:W-:-:S13]  /*be80*/  ISETP.GT.AND P6, PT, R3, 0x108, P3 ;  /* 0x000001080300780c */ /* 0x000fda0001fc4270 */
[----:B------:R0:W-:Y:S01]  /*be90*/  @P6 STG.E.U16 desc[UR36][R6.64], R82 ;  /* 0x0000005206006986 */ /* 0x0001e2000c101524 */
[----:B--2---:R-:W-:-:S05]  /*bea0*/  IADD3 R56, P6, R107, R20, RZ ;  /* 0x000000146b387210 */ /* 0x004fca0007fde0ff */
[----:B------:R-:W-:Y:S01]  /*beb0*/  IMAD.X R57, R13, 0x1, R21, P6 ;  /* 0x000000010d397824 */ /* 0x000fe200030e0615 */
        /* <DEDUP_REMOVED lines=10> */
[----:B------:R-:W-:-:S05]  /*bf60*/  IADD3 R20, P6, R11, R4, RZ ;  /* 0x000000040b147210 */ /* 0x000fca0007fde0ff */
[----:B------:R-:W-:Y:S01]  /*bf70*/  IMAD.X R21, R13, 0x1, R5, P6 ;  /* 0x000000010d157824 */ /* 0x000fe200030e0605 */
        /* <DEDUP_REMOVED lines=8> */
[C---:B------:R-:W-:Y:S02]  /*c000*/  ISETP.GT.AND P6, PT, R3.reuse, 0x180, P4 ;  /* 0x000001800300780c */ /* 0x040fe400027c4270 */
[----:B------:R-:W-:-:S11]  /*c010*/  ISETP.GT.AND P4, PT, R3, 0x188, P4 ;  /* 0x000001880300780c */ /* 0x000fd60002784270 */
        /* <DEDUP_REMOVED lines=9> */
[----:B------:R1:W-:Y:S01]  /*c0b0*/  @P4 STG.E.U16 desc[UR36][R6.64], R26 ;  /* 0x0000001a06004986 */ /* 0x0003e2000c101524 */
[----:B------:R-:W-:-:S05]  /*c0c0*/  IADD3 R10, P4, R15, R8, RZ ;  /* 0x000000080f0a7210 */ /* 0x000fca0007f9e0ff */
[----:B------:R-:W-:Y:S01]  /*c0d0*/  IMAD.X R11, R13, 0x1, R9, P4 ;  /* 0x000000010d0b7824 */ /* 0x000fe200020e0609 */
[----:B------:R-:W-:Y:S02]  /*c0e0*/  ISETP.GT.AND P4, PT, R3, 0x188, P6 ;  /* 0x000001880300780c */ /* 0x000fe40003784270 */
[----:B------:R-:W-:-:S11]  /*c0f0*/  ISETP.GT.AND P6, PT, R14, 0x8, PT ;  /* 0x000000080e00780c */ /* 0x000fd60003fc4270 */
[----:B------:R3:W-:Y:S01]  /*c100*/  @P4 STG.E.U16 desc[UR36][R10.64], R27 ;  /* 0x0000001b0a004986 */ /* 0x0007e2000c101524 */
[----:B--2---:R-:W-:-:S05]  /*c110*/  IADD3 R20, P4, R89, R4, RZ ;  /* 0x0000000459147210 */ /* 0x004fca0007f9e0ff */
[----:B------:R-:W-:Y:S01]  /*c120*/  IMAD.X R21, R13, 0x1, R5, P4 ;  /* 0x000000010d157824 */ /* 0x000fe200020e0605 */
[----:B------:R-:W-:Y:S02]  /*c130*/  ISETP.GT.AND P4, PT, R3, 0x180, P6 ;  /* 0x000001800300780c */ /* 0x000fe40003784270 */
[----:B------:R-:W-:-:S11]  /*c140*/  ISETP.GT.AND P6, PT, R14, 0x9, PT ;  /* 0x000000090e00780c */ /* 0x000fd60003fc4270 */
[----:B------:R2:W-:Y:S01]  /*c150*/  @P4 STG.E.U16 desc[UR36][R60.64], R28 ;  /* 0x0000001c3c004986 */ /* 0x0005e2000c101524 */
[----:B------:R-:W-:-:S05]  /*c160*/  IADD3 R24, P4, R91, R4, RZ ;  /* 0x000000045b187210 */ /* 0x000fca0007f9e0ff */
[----:B0-----:R-:W-:Y:S01]  /*c170*/  IMAD.X R25, R13, 0x1, R5, P4 ;  /* 0x000000010d197824 */ /* 0x001fe200020e0605 */
[----:B------:R-:W-:-:S13]  /*c180*/  ISETP.GT.AND P4, PT, R3, 0x180, P6 ;  /* 0x000001800300780c */ /* 0x000fda0003784270 */
[----:B------:R0:W-:Y:S01]  /*c190*/  @P4 STG.E.U16 desc[UR36][R58.64], R29 ;  /* 0x0000001d3a004986 */ /* 0x0001e2000c101524 */
[----:B-1----:R-:W-:-:S05]  /*c1a0*/  IADD3 R6, P4, R123, R8, RZ ;  /* 0x000000087b067210 */ /* 0x002fca0007f9e0ff */
[----:B------:R-:W-:Y:S01]  /*c1b0*/  IMAD.X R7, R13, 0x1, R9, P4 ;  /* 0x000000010d077824 */ /* 0x000fe200020e0609 */
[----:B------:R-:W-:-:S04]  /*c1c0*/  ISETP.GT.AND P4, PT, R14, 0x8, PT ;  /* 0x000000080e00780c */ /* 0x000fc80003f84270 */
[----:B------:R-:W-:-:S13]  /*c1d0*/  ISETP.GT.AND P4, PT, R3, 0x188, P4 ;  /* 0x000001880300780c */ /* 0x000fda0002784270 */
[----:B------:R1:W-:Y:S01]  /*c1e0*/  @P4 STG.E.U16 desc[UR36][R6.64], R30 ;  /* 0x0000001e06004986 */ /* 0x0003e2000c101524 */
[----:B---3--:R-:W-:-:S05]  /*c1f0*/  IADD3 R10, P4, R121, R8, RZ ;  /* 0x00000008790a7210 */ /* 0x008fca0007f9e0ff */
[----:B------:R-:W-:Y:S01]  /*c200*/  IMAD.X R11, R13, 0x1, R9, P4 ;  /* 0x000000010d0b7824 */ /* 0x000fe200020e0609 */
[----:B------:R-:W-:Y:S02]  /*c210*/  ISETP.GT.AND P4, PT, R3, 0x188, P6 ;  /* 0x000001880300780c */ /* 0x000fe40003784270 */
[----:B------:R-:W-:-:S11]  /*c220*/  ISETP.GT.AND P6, PT, R14, 0x10, PT ;  /* 0x000000100e00780c */ /* 0x000fd60003fc4270 */
[----:B------:R3:W-:Y:S01]  /*c230*/  @P4 STG.E.U16 desc[UR36][R10.64], R31 ;  /* 0x0000001f0a004986 */ /* 0x0007e2000c101524 */
[----:B------:R-:W-:-:S05]  /*c240*/  IADD3 R26, P4, R93, R4, RZ ;  /* 0x000000045d1a7210 */ /* 0x000fca0007f9e0ff */
[----:B------:R-:W-:Y:S01]  /*c250*/  IMAD.X R27, R13, 0x1, R5, P4 ;  /* 0x000000010d1b7824 */ /* 0x000fe200020e0605 */
[----:B------:R-:W-:Y:S02]  /*c260*/  ISETP.GT.AND P4, PT, R3, 0x180, P6 ;  /* 0x000001800300780c */ /* 0x000fe40003784270 */
[----:B------:R-:W-:-:S11]  /*c270*/  ISETP.GT.AND P6, PT, R14, 0x11, PT ;  /* 0x000000110e00780c */ /* 0x000fd60003fc4270 */
[----:B------:R4:W-:Y:S01]  /*c280*/  @P4 STG.E.U16 desc[UR36][R20.64], R32 ;  /* 0x0000002014004986 */ /* 0x0009e2000c101524 */
[----:B--2---:R-:W-:-:S05]  /*c290*/  IADD3 R28, P4, R95, R4, RZ ;  /* 0x000000045f1c7210 */ /* 0x004fca0007f9e0ff */
        /* <DEDUP_REMOVED lines=13> */
[----:B----4-:R-:W-:-:S05]  /*c370*/  IADD3 R20, P4, R97, R4, RZ ;  /* 0x0000000461147210 */ /* 0x010fca0007f9e0ff */
[----:B------:R-:W-:Y:S01]  /*c380*/  IMAD.X R21, R13, 0x1, R5, P4 ;  /* 0x000000010d157824 */ /* 0x000fe200020e0605 */
[----:B------:R-:W-:Y:S02]  /*c390*/  ISETP.GT.AND P4, PT, R3, 0x180, P6 ;  /* 0x000001800300780c */ /* 0x000fe40003784270 */
[----:B------:R-:W-:-:S11]  /*c3a0*/  ISETP.GT.AND P6, PT, R14, 0x19, PT ;  /* 0x000000190e00780c */ /* 0x000fd60003fc4270 */
[----:B------:R3:W-:Y:S01]  /*c3b0*/  @P4 STG.E.U16 desc[UR36][R26.64], R36 ;  /* 0x000000241a004986 */ /* 0x0007e2000c101524 */
[----:B0-----:R-:W-:-:S05]  /*c3c0*/  IADD3 R24, P4, R99, R4, RZ ;  /* 0x0000000463187210 */ /* 0x001fca0007f9e0ff */
[----:B------:R-:W-:Y:S01]  /*c3d0*/  IMAD.X R25, R13, 0x1, R5, P4 ;  /* 0x000000010d197824 */ /* 0x000fe200020e0605 */
        /* <DEDUP_REMOVED lines=9> */
[----:B------:R-:W-:Y:S02]  /*c470*/  ISETP.GT.AND P4, PT, R3, 0x188, P6 ;  /* 0x000001880300780c */ /* 0x000fe40003784270 */
[----:B------:R-:W-:-:S11]  /*c480*/  ISETP.GT.AND P6, PT, R14, 0x20, PT ;  /* 0x000000200e00780c */ /* 0x000fd60003fc4270 */
[----:B------:R2:W-:Y:S01]  /*c490*/  @P4 STG.E.U16 desc[UR36][R10.64], R39 ;  /* 0x000000270a004986 */ /* 0x0005e2000c101524 */
[----:B---3--:R-:W-:-:S05]  /*c4a0*/  IADD3 R26, P4, R101, R4, RZ ;  /* 0x00000004651a7210 */ /* 0x008fca0007f9e0ff */
[----:B------:R-:W-:Y:S01]  /*c4b0*/  IMAD.X R27, R13, 0x1, R5, P4 ;  /* 0x000000010d1b7824 */ /* 0x000fe200020e0605 */
[----:B------:R-:W-:Y:S02]  /*c4c0*/  ISETP.GT.AND P4, PT, R3, 0x180, P6 ;  /* 0x000001800300780c */ /* 0x000fe40003784270 */
[----:B------:R-:W-:-:S11]  /*c4d0*/  ISETP.GT.AND P6, PT, R14, 0x21, PT ;  /* 0x000000210e00780c */ /* 0x000fd60003fc4270 */
[----:B------:R3:W-:Y:S01]  /*c4e0*/  @P4 STG.E.U16 desc[UR36][R20.64], R40 ;  /* 0x0000002814004986 */ /* 0x0007e2000c101524 */
[----:B0-----:R-:W-:-:S05]  /*c4f0*/  IADD3 R28, P4, R103, R4, RZ ;  /* 0x00000004671c7210 */ /* 0x001fca0007f9e0ff */
[----:B------:R-:W-:Y:S01]  /*c500*/  IMAD.X R29, R13, 0x1, R5, P4 ;  /* 0x000000010d1d7824 */ /* 0x000fe200020e0605 */
[----:B------:R-:W-:-:S13]  /*c510*/  ISETP.GT.AND P4, PT, R3, 0x180, P6 ;  /* 0x000001800300780c */ /* 0x000fda0003784270 */
[----:B------:R-:W-:Y:S01]  /*c520*/  @P4 STG.E.U16 desc[UR36][R24.64], R41 ;  /* 0x0000002918004986 */ /* 0x000fe2000c101524 */
        /* <DEDUP_REMOVED lines=12> */
[----:B------:R-:W-:-:S13]  /*c5f0*/  ISETP.GT.AND P4, PT, R3, 0x180, P6 ;  /* 0x000001800300780c */ /* 0x000fda0003784270 */
[----:B------:R-:W-:Y:S01]  /*c600*/  @P4 STG.E.U16 desc[UR36][R26.64], R44 ;  /* 0x0000002c1a004986 */ /* 0x000fe2000c101524 */
[C---:B------:R-:W-:Y:S02]  /*c610*/  ISETP.GT.AND P4, PT, R3.reuse, 0x180, P5 ;  /* 0x000001800300780c */ /* 0x040fe40002f84270 */
[----:B------:R-:W-:-:S11]  /*c620*/  ISETP.GT.AND P5, PT, R3, 0x188, P5 ;  /* 0x000001880300780c */ /* 0x000fd60002fa4270 */
[----:B------:R-:W-:Y:S01]  /*c630*/  @P4 STG.E.U16 desc[UR36][R28.64], R45 ;  /* 0x0000002d1c004986 */ /* 0x000fe2000c101524 */
[----:B------:R-:W-:-:S13]  /*c640*/  ISETP.GT.AND P4, PT, R3, 0x188, P6 ;  /* 0x000001880300780c */ /* 0x000fda0003784270 */
[----:B------:R-:W-:Y:S01]  /*c650*/  @P4 STG.E.U16 desc[UR36][R20.64], R46 ;  /* 0x0000002e14004986 */ /* 0x000fe2000c101524 */
[----:B0-----:R-:W-:-:S05]  /*c660*/  IADD3 R6, P4, R103, R8, RZ ;  /* 0x0000000867067210 */ /* 0x001fca0007f9e0ff */
[----:B------:R-:W-:Y:S01]  /*c670*/  IMAD.X R7, R13, 0x1, R9, P4 ;  /* 0x000000010d077824 */ /* 0x000fe200020e0609 */
[C---:B------:R-:W-:Y:S02]  /*c680*/  ISETP.GT.AND P4, PT, R3.reuse, 0x180, P3 ;  /* 0x000001800300780c */ /* 0x040fe40001f84270 */
[----:B------:R-:W-:Y:S02]  /*c690*/  ISETP.GT.AND P3, PT, R3, 0x188, P3 ;  /* 0x000001880300780c */ /* 0x000fe40001f64270 */
[----:B------:R0:W-:Y:S01]  /*c6a0*/  @P5 STG.E.U16 desc[UR36][R6.64], R47 ;  /* 0x0000002f06005986 */ /* 0x0001e2000c101524 */
[----:B-1----:R-:W-:-:S05]  /*c6b0*/  IADD3 R10, P5, R105, R4, RZ ;  /* 0x00000004690a7210 */ /* 0x002fca0007fbe0ff */
[----:B------:R-:W-:-:S05]  /*c6c0*/  IMAD.X R11, R13, 0x1, R5, P5 ;  /* 0x000000010d0b7824 */ /* 0x000fca00028e0605 */
[----:B------:R1:W-:Y:S01]  /*c6d0*/  @P4 STG.E.U16 desc[UR36][R10.64], R48 ;  /* 0x000000300a004986 */ /* 0x0003e2000c101524 */
[----:B0-----:R-:W-:Y:S02]  /*c6e0*/  IADD3 R6, P5, R107, R4, RZ ;  /* 0x000000046b067210 */ /* 0x001fe40007fbe0ff */
[C---:B------:R-:W-:Y:S02]  /*c6f0*/  ISETP.GT.AND P4, PT, R3.reuse, 0x180, P0 ;  /* 0x000001800300780c */ /* 0x040fe40000784270 */
[----:B------:R-:W-:Y:S01]  /*c700*/  ISETP.GT.AND P0, PT, R3, 0x188, P0 ;  /* 0x000001880300780c */ /* 0x000fe20000704270 */
[----:B------:R-:W-:Y:S01]  /*c710*/  IMAD.X R7, R13, 0x1, R5, P5 ;  /* 0x000000010d077824 */ /* 0x000fe200028e0605 */
[----:B------:R-:W-:-:S05]  /*c720*/  IADD3 R14, P5, R105, R8, RZ ;  /* 0x00000008690e7210 */ /* 0x000fca0007fbe0ff */
[----:B------:R-:W-:Y:S01]  /*c730*/  IMAD.X R15, R13, 0x1, R9, P5 ;  /* 0x000000010d0f7824 */ /* 0x000fe200028e0609 */
[----:B------:R-:W-:-:S03]  /*c740*/  IADD3 R20, P5, R109, R4, RZ ;  /* 0x000000046d147210 */ /* 0x000fc60007fbe0ff */
[----:B------:R0:W-:Y:S01]  /*c750*/  @P4 STG.E.U16 desc[UR36][R6.64], R49 ;  /* 0x0000003106004986 */ /* 0x0001e2000c101524 */
[----:B------:R-:W-:Y:S01]  /*c760*/  IADD3 R4, P4, R111, R4, RZ ;  /* 0x000000046f047210 */ /* 0x000fe20007f9e0ff */
[--C-:B------:R-:W-:Y:S02]  /*c770*/  IMAD.X R21, R13, 0x1, R5.reuse, P5 ;  /* 0x000000010d157824 */ /* 0x100fe400028e0605 */
[----:B------:R0:W-:Y:S01]  /*c780*/  @P3 STG.E.U16 desc[UR36][R14.64], R50 ;  /* 0x000000320e003986 */ /* 0x0001e2000c101524 */
[-C--:B-1----:R-:W-:Y:S01]  /*c790*/  IADD3 R10, P3, R107, R8.reuse, RZ ;  /* 0x000000086b0a7210 */ /* 0x082fe20007f7e0ff */
[----:B------:R-:W-:Y:S01]  /*c7a0*/  IMAD.X R5, R13, 0x1, R5, P4 ;  /* 0x000000010d057824 */ /* 0x000fe200020e0605 */
[C---:B------:R-:W-:Y:S02]  /*c7b0*/  ISETP.GT.AND P4, PT, R3.reuse, 0x180, P2 ;  /* 0x000001800300780c */ /* 0x040fe40001784270 */
[----:B------:R-:W-:Y:S01]  /*c7c0*/  ISETP.GT.AND P2, PT, R3, 0x188, P2 ;  /* 0x000001880300780c */ /* 0x000fe20001744270 */
[----:B------:R-:W-:Y:S01]  /*c7d0*/  IMAD.X R11, R13, 0x1, R9, P3 ;  /* 0x000000010d0b7824 */ /* 0x000fe200018e0609 */
[----:B------:R-:W-:-:S02]  /*c7e0*/  IADD3 R24, P3, R109, R8, RZ ;  /* 0x000000086d187210 */ /* 0x000fc40007f7e0ff */
[----:B------:R-:W-:Y:S02]  /*c7f0*/  IADD3 R8, P5, R111, R8, RZ ;  /* 0x000000086f087210 */ /* 0x000fe40007fbe0ff */
[----:B------:R0:W-:Y:S01]  /*c800*/  @P0 STG.E.U16 desc[UR36][R10.64], R51 ;  /* 0x000000330a000986 */ /* 0x0001e2000c101524 */
[--C-:B------:R-:W-:Y:S01]  /*c810*/  IMAD.X R25, R13, 0x1, R9.reuse, P3 ;  /* 0x000000010d197824 */ /* 0x100fe200018e0609 */
[----:B------:R-:W-:Y:S01]  /*c820*/  ISETP.GT.AND P3, PT, R3, 0x180, P1 ;  /* 0x000001800300780c */ /* 0x000fe20000f64270 */
[----:B------:R-:W-:Y:S01]  /*c830*/  IMAD.X R9, R13, 0x1, R9, P5 ;  /* 0x000000010d097824 */ /* 0x000fe200028e0609 */
[----:B------:R-:W-:Y:S01]  /*c840*/  ISETP.GT.AND P1, PT, R3, 0x188, P1 ;  /* 0x000001880300780c */ /* 0x000fe20000f24270 */
[----:B------:R0:W-:Y:S10]  /*c850*/  @P4 STG.E.U16 desc[UR36][R20.64], R52 ;  /* 0x0000003414004986 */ /* 0x0001f4000c101524 */
[----:B------:R0:W-:Y:S04]  /*c860*/  @P3 STG.E.U16 desc[UR36][R4.64], R53 ;  /* 0x0000003504003986 */ /* 0x0001e8000c101524 */
[----:B------:R0:W-:Y:S04]  /*c870*/  @P2 STG.E.U16 desc[UR36][R24.64], R54 ;  /* 0x0000003618002986 */ /* 0x0001e8000c101524 */
[----:B------:R0:W-:Y:S02]  /*c880*/  @P1 STG.E.U16 desc[UR36][R8.64], R55 ;  /* 0x0000003708001986 */ /* 0x0001e4000c101524 */
.L_x_254:
[----:B------:R-:W-:Y:S05]  /*c890*/  BSYNC B0 ;  /* 0x0000000000007941 */ /* 0x000fea0003800000 */
.L_x_32:
[----:B------:R-:W-:Y:S01]  /*c8a0*/  ULDC UR4, c[0x0][0xc] ;  /* 0x0000030000047ab9 */ /* 0x000fe20000000800 */
[----:B------:R-:W-:Y:S01]  /*c8b0*/  ULDC UR5, c[0x0][0x10] ;  /* 0x0000040000057ab9 */ /* 0x000fe20000000800 */
[----:B------:R-:W4:Y:S01]  /*c8c0*/  LDC R3, c[0x0][0x14] ;  /* 0x00000500ff037b82 */ /* 0x000f220000000800 */
[----:B------:R-:W-:Y:S01]  /*c8d0*/  UIMAD.WIDE.U32 UR4, UR4, UR5, URZ ;  /* 0x00000005040472a5 */ /* 0x000fe2000f8e003f */
[----:B------:R-:W-:Y:S02]  /*c8e0*/  IMAD.MOV.U32 R156, RZ, RZ, -0x1 ;  /* 0xffffffffff9c7424 */ /* 0x000fe400078e00ff */
[----:B------:R-:W-:-:S03]  /*c8f0*/  IMAD.MOV.U32 R153, RZ, RZ, -0x1 ;  /* 0xffffffffff997424 */ /* 0x000fc600078e00ff */
[----:B----4-:R-:W-:-:S04]  /*c900*/  IMAD.WIDE.U32 R16, R3, UR4, R16 ;  /* 0x0000000403107c25 */ /* 0x010fc8000f8e0010 */
[----:B------:R-:W-:Y:S01]  /*c910*/  IMAD R3, R3, UR5, RZ ;  /* 0x0000000503037c24 */ /* 0x000fe2000f8e02ff */
[----:B------:R-:W-:Y:S02]  /*c920*/  ULDC.64 UR4, c[0x0][0x650] ;  /* 0x0001940000047ab9 */ /* 0x000fe40000000a00 */
[----:B------:R-:W-:Y:S01]  /*c930*/  ISETP.GE.U32.AND P0, PT, R16, UR4, PT ;  /* 0x0000000410007c0c */ /* 0x000fe2000bf06070 */
[--C-:B------:R-:W-:Y:S01]  /*c940*/  IMAD.IADD R17, R17, 0x1, R3.reuse ;  /* 0x0000000111117824 */ /* 0x100fe200078e0203 */
[----:B------:R-:W-:-:S04]  /*c950*/  PRMT R3, RZ, 0x7610, R3 ;  /* 0x00007610ff037816 */ /* 0x000fc80000000003 */
[----:B------:R-:W-:-:S13]  /*c960*/  ISETP.GE.U32.AND.EX P0, PT, R17, UR5, PT, P0 ;  /* 0x0000000511007c0c */ /* 0x000fda000bf06100 */
[----:B------:R-:W-:Y:S05]  /*c970*/  @P0 BRA `(.L_x_255) ;  /* 0x0000000400640947 */ /* 0x000fea0003800000 */
[----:B0-----:R-:W0:Y:S01]  /*c980*/  S2R R12, SR_CTAID.X ;  /* 0x00000000000c7919 */ /* 0x001e220000002500 */
[----:B--2---:R-:W2:Y:S01]  /*c990*/  LDC.64 R10, c[0x0][0x628] ;  /* 0x00018a00ff0a7b82 */ /* 0x004ea20000000a00 */
[----:B------:R-:W-:Y:S01]  /*c9a0*/  ULDC UR4, c[0x0][0x150] ;  /* 0x0000540000047ab9 */ /* 0x000fe20000000800 */
[----:B------:R-:W-:Y:S01]  /*c9b0*/  IMAD.MOV.U32 R8, RZ, RZ, R16 ;  /* 0x000000ffff087224 */ /* 0x000fe200078e0010 */
[----:B------:R-:W4:Y:S01]  /*c9c0*/  S2R R24, SR_CTAID.Y ;  /* 0x0000000000187919 */ /* 0x000f220000002600 */
[----:B------:R-:W-:-:S04]  /*c9d0*/  IMAD.MOV.U32 R9, RZ, RZ, R17 ;  /* 0x000000ffff097224 */ /* 0x000fc800078e0011 */
[----:B------:R-:W1:Y:S08]  /*c9e0*/  LDC R21, c[0x0][0x144] ;  /* 0x00005100ff157b82 */ /* 0x000e700000000800 */
[----:B------:R-:W1:Y:S08]  /*c9f0*/  LDC R0, c[0x0][0x630] ;  /* 0x00018c00ff007b82 */ /* 0x000e700000000800 */
[----:B------:R-:W1:Y:S01]  /*ca00*/  LDC.64 R14, c[0x0][0x620] ;  /* 0x00018800ff0e7b82 */ /* 0x000e620000000a00 */
[----:B--2---:R-:W-:-:S04]  /*ca10*/  ISETP.NE.U32.AND P0, PT, R10, RZ, PT ;  /* 0x000000ff0a00720c */ /* 0x004fc80003f05070 */
[----:B------:R-:W-:Y:S02]  /*ca20*/  ISETP.NE.AND.EX P0, PT, R11, RZ, PT, P0 ;  /* 0x000000ff0b00720c */ /* 0x000fe40003f05300 */
[----:B0-----:R-:W-:-:S05]  /*ca30*/  I2FP.F32.U32 R3, R12 ;  /* 0x0000000c00037245 */ /* 0x001fca0000201000 */
[----:B------:R-:W-:-:S04]  /*ca40*/  FMUL R3, R3, UR4 ;  /* 0x0000000403037c20 */ /* 0x000fc80008400000 */
[----:B---3-5:R0:W2:Y:S02]  /*ca50*/  F2I.U32.TRUNC.NTZ R20, R3 ;  /* 0x0000000300147305 */ /* 0x0280a4000020f000 */
[----:B----4-:R-:W-:Y:S05]  /*ca60*/  @!P0 BRA `(.L_x_256) ;  /* 0x0000000000288947 */ /* 0x010fea0003800000 */
[----:B0-----:R-:W0:Y:S02]  /*ca70*/  LDC R3, c[0x0][0x634] ;  /* 0x00018d00ff037b82 */ /* 0x001e240000000800 */
[----:B0-----:R-:W-:-:S05]  /*ca80*/  IADD3 R3, P0, R16, R3, RZ ;  /* 0x0000000310037210 */ /* 0x001fca0007f1e0ff */
[----:B------:R-:W-:-:S04]  /*ca90*/  IMAD.X R13, RZ, RZ, R17, P0 ;  /* 0x000000ffff0d7224 */ /* 0x000fc800000e0611 */
[----:B------:R-:W-:-:S04]  /*caa0*/  IMAD.WIDE.U32 R4, R13, R10, RZ ;  /* 0x0000000a0d047225 */ /* 0x000fc800078e00ff */
[----:B-1----:R-:W-:-:S04]  /*cab0*/  IMAD.WIDE.U32 R6, P0, R3, R11, R4 ;  /* 0x0000000b03067225 */ /* 0x002fc80007800004 */
[----:B------:R-:W-:-:S04]  /*cac0*/  IMAD.WIDE.U32 R4, R3, R10, RZ ;  /* 0x0000000a03047225 */ /* 0x000fc800078e00ff */
[----:B------:R-:W-:Y:S01]  /*cad0*/  IMAD.X R9, RZ, RZ, RZ, P0 ;  /* 0x000000ffff097224 */ /* 0x000fe200000e06ff */
[----:B------:R-:W-:Y:S01]  /*cae0*/  IADD3 RZ, P0, R5, R6, RZ ;  /* 0x0000000605ff7210 */ /* 0x000fe20007f1e0ff */
[----:B------:R-:W-:-:S04]  /*caf0*/  IMAD.MOV.U32 R8, RZ, RZ, R7 ;  /* 0x000000ffff087224 */ /* 0x000fc800078e0007 */
[----:B------:R-:W-:-:S08]  /*cb00*/  IMAD.WIDE.U32.X R8, R13, R11, R8, P0 ;  /* 0x0000000b0d087225 */ /* 0x000fd000000e0408 */
.L_x_256:
[----:B------:R-:W3:Y:S01]  /*cb10*/  LDC.64 R28, c[0x0][0x640] ;  /* 0x00019000ff1c7b82 */ /* 0x000ee20000000a00 */
[-CC-:B-1----:R-:W-:Y:S01]  /*cb20*/  SHF.R.U64 R153, R8, R0.reuse, R9.reuse ;  /* 0x0000000008997219 */ /* 0x182fe20000001209 */
[----:B--2---:R-:W-:Y:S01]  /*cb30*/  IMAD.MOV R20, RZ, RZ, -R20 ;  /* 0x000000ffff147224 */ /* 0x004fe200078e0a14 */
[----:B------:R-:W-:Y:S01]  /*cb40*/  SHF.R.U32.HI R0, RZ, R0, R9 ;  /* 0x00000000ff007219 */ /* 0x000fe20000011609 */
[----:B------:R-:W-:Y:S01]  /*cb50*/  ULDC UR4, c[0x0][0x154] ;  /* 0x0000550000047ab9 */ /* 0x000fe20000000800 */
[----:B0-----:R-:W-:Y:S01]  /*cb60*/  IADD3 R3, P0, RZ, -R153, RZ ;  /* 0x80000099ff037210 */ /* 0x001fe20007f1e0ff */
[----:B------:R-:W-:Y:S02]  /*cb70*/  IMAD R21, R21, R20, R12 ;  /* 0x0000001415157224 */ /* 0x000fe400078e020c */
[----:B------:R-:W0:Y:S01]  /*cb80*/  LDC R6, c[0x0][0x618] ;  /* 0x00018600ff067b82 */ /* 0x000e220000000800 */
[----:B------:R-:W-:Y:S02]  /*cb90*/  IMAD.MOV.U32 R7, RZ, RZ, 0x1 ;  /* 0x00000001ff077424 */ /* 0x000fe400078e00ff */
[----:B------:R-:W-:-:S04]  /*cba0*/  IMAD.X R5, RZ, RZ, ~R0, P0 ;  /* 0x000000ffff057224 */ /* 0x000fc800000e0e00 */
[-C--:B------:R-:W-:Y:S01]  /*cbb0*/  IMAD R0, R5, R14.reuse, RZ ;  /* 0x0000000e05007224 */ /* 0x080fe200078e02ff */
[----:B------:R-:W1:Y:S01]  /*cbc0*/  LDC R8, c[0x0][0x608] ;  /* 0x00018200ff087b82 */ /* 0x000e620000000800 */
[----:B------:R-:W-:-:S04]  /*cbd0*/  IMAD.WIDE.U32 R4, R3, R14, R16 ;  /* 0x0000000e03047225 */ /* 0x000fc800078e0010 */
[----:B------:R-:W-:Y:S01]  /*cbe0*/  IMAD R3, R3, R15, R0 ;  /* 0x0000000f03037224 */ /* 0x000fe200078e0200 */
[----:B------:R-:W-:Y:S02]  /*cbf0*/  I2FP.F32.U32 R0, R24 ;  /* 0x0000001800007245 */ /* 0x000fe40000201000 */
[----:B------:R-:W2:Y:S01]  /*cc00*/  LDC R26, c[0x0][0x658] ;  /* 0x00019600ff1a7b82 */ /* 0x000ea20000000800 */
[----:B------:R-:W-:Y:S01]  /*cc10*/  IMAD.IADD R3, R5, 0x1, R3 ;  /* 0x0000000105037824 */ /* 0x000fe200078e0203 */
[----:B---3--:R-:W-:Y:S01]  /*cc20*/  ISETP.NE.U32.AND P0, PT, R28, RZ, PT ;  /* 0x000000ff1c00720c */ /* 0x008fe20003f05070 */
[----:B------:R-:W-:Y:S01]  /*cc30*/  FMUL R0, R0, UR4 ;  /* 0x0000000400007c20 */ /* 0x000fe20008400000 */
[----:B------:R-:W-:Y:S02]  /*cc40*/  IMAD.MOV.U32 R5, RZ, RZ, -0x1 ;  /* 0xffffffffff057424 */ /* 0x000fe400078e00ff */
[----:B------:R-:W-:Y:S01]  /*cc50*/  ISETP.NE.AND.EX P0, PT, R29, RZ, PT, P0 ;  /* 0x000000ff1d00720c */ /* 0x000fe20003f05300 */
[----:B------:R3:W4:Y:S01]  /*cc60*/  F2I.U32.TRUNC.NTZ R13, R0 ;  /* 0x00000000000d7305 */ /* 0x000722000020f000 */
[----:B------:R-:W3:Y:S01]  /*cc70*/  LDC R15, c[0x0][0x148] ;  /* 0x00005200ff0f7b82 */ /* 0x000ee20000000800 */
[----:B0-----:R-:W-:-:S02]  /*cc80*/  SHF.R.U64 R12, R4, R6, R3 ;  /* 0x00000006040c7219 */ /* 0x001fc40000001203 */
[----:B------:R-:W-:-:S05]  /*cc90*/  SHF.R.U32.HI R3, RZ, R6, R3 ;  /* 0x00000006ff037219 */ /* 0x000fca0000011603 */
[----:B------:R-:W0:Y:S01]  /*cca0*/  LDC R20, c[0x0][0x600] ;  /* 0x00018000ff147b82 */ /* 0x000e220000000800 */
[-CC-:B-1----:R-:W-:Y:S02]  /*ccb0*/  SHF.R.U64 R10, R12, R8.reuse, R3.reuse ;  /* 0x000000080c0a7219 */ /* 0x182fe40000001203 */
[----:B------:R-:W-:-:S05]  /*ccc0*/  SHF.R.U32.HI R3, RZ, R8, R3 ;  /* 0x00000008ff037219 */ /* 0x000fca0000011603 */
[----:B------:R-:W1:Y:S01]  /*ccd0*/  LDC R27, c[0x0][0x648] ;  /* 0x00019200ff1b7b82 */ /* 0x000e620000000800 */
[-C--:B--2---:R-:W-:Y:S02]  /*cce0*/  SHF.L.U32 R4, R5, R26.reuse, RZ ;  /* 0x0000001a05047219 */ /* 0x084fe400000006ff */
[-CC-:B------:R-:W-:Y:S02]  /*ccf0*/  SHF.R.U64 R14, R10, R26.reuse, R3.reuse ;  /* 0x0000001a0a0e7219 */ /* 0x180fe40000001203 */
[----:B------:R-:W-:Y:S02]  /*cd00*/  SHF.R.U32.HI R5, RZ, R26, R3 ;  /* 0x0000001aff057219 */ /* 0x000fe40000011603 */
[----:B------:R-:W-:Y:S01]  /*cd10*/  LOP3.LUT R25, RZ, R4, RZ, 0x33, !PT ;  /* 0x00000004ff197212 */ /* 0x000fe200078e33ff */
[----:B------:R-:W2:Y:S01]  /*cd20*/  LDC R30, c[0x0][0x638] ;  /* 0x00018e00ff1e7b82 */ /* 0x000ea20000000800 */
[----:B------:R-:W-:Y:S01]  /*cd30*/  SHF.L.U32 R26, R7, R26, RZ ;  /* 0x0000001a071a7219 */ /* 0x000fe200000006ff */
[----:B------:R-:W-:-:S06]  /*cd40*/  IMAD.MOV.U32 R4, RZ, RZ, R14 ;  /* 0x000000ffff047224 */ /* 0x000fcc00078e000e */
[----:B------:R-:W0:Y:S01]  /*cd50*/  LDC R31, c[0x0][0x610] ;  /* 0x00018400ff1f7b82 */ /* 0x000e220000000800 */
[----:B----4-:R-:W-:Y:S05]  /*cd60*/  @!P0 BRA `(.L_x_257) ;  /* 0x0000000000288947 */ /* 0x010fea0003800000 */
        /* <DEDUP_REMOVED lines=10> */
.L_x_257:
[----:B------:R-:W-:Y:S01]  /*ce10*/  ISETP.NE.AND P0, PT, R2, 0x1, PT ;  /* 0x000000010200780c */ /* 0x000fe20003f05270 */
[----:B0-----:R-:W-:Y:S01]  /*ce20*/  VIADD R7, R20, 0xffffffff ;  /* 0xffffffff14077836 */ /* 0x001fe20000000000 */
[----:B-1-3--:R-:W-:Y:S01]  /*ce30*/  SHF.R.U64 R0, R4, R27, R5 ;  /* 0x0000001b04007219 */ /* 0x00afe20000001205 */
[----:B------:R-:W-:Y:S01]  /*ce40*/  IMAD.MOV R13, RZ, RZ, -R13 ;  /* 0x000000ffff0d7224 */ /* 0x000fe200078e0a0d */
[----:B------:R-:W-:Y:S01]  /*ce50*/  LOP3.LUT R5, R10, R25, RZ, 0xc0, !PT ;  /* 0x000000190a057212 */ /* 0x000fe200078ec0ff */
[----:B------:R-:W-:Y:S01]  /*ce60*/  IMAD.MOV.U32 R4, RZ, RZ, 0x1 ;  /* 0x00000001ff047424 */ /* 0x000fe200078e00ff */
[----:B------:R-:W-:Y:S01]  /*ce70*/  LOP3.LUT R12, R12, R7, RZ, 0xc0, !PT ;  /* 0x000000070c0c7212 */ /* 0x000fe200078ec0ff */
[----:B------:R-:W-:Y:S02]  /*ce80*/  IMAD.MOV R3, RZ, RZ, -R0 ;  /* 0x000000ffff037224 */ /* 0x000fe400078e0a00 */
[----:B------:R-:W-:Y:S02]  /*ce90*/  IMAD R0, R26, R0, R5 ;  /* 0x000000001a007224 */ /* 0x000fe400078e0205 */
[----:B--2---:R-:W-:-:S02]  /*cea0*/  IMAD R3, R3, R30, R14 ;  /* 0x0000001e03037224 */ /* 0x004fc400078e020e */
[----:B------:R-:W-:Y:S02]  /*ceb0*/  @P0 IMAD R21, R15, R13, R24 ;  /* 0x0000000d0f150224 */ /* 0x000fe400078e0218 */
[----:B------:R-:W-:Y:S01]  /*cec0*/  IMAD R5, R3, R20, R12 ;  /* 0x0000001403057224 */ /* 0x000fe200078e020c */
[----:B------:R-:W-:Y:S01]  /*ced0*/  PRMT R3, R4, 0x7610, R3 ;  /* 0x0000761004037816 */ /* 0x000fe20000000003 */
[----:B------:R-:W-:-:S05]  /*cee0*/  IMAD R0, R0, R31, R21 ;  /* 0x0000001f00007224 */ /* 0x000fca00078e0215 */
[----:B------:R-:W-:Y:S02]  /*cef0*/  SEL R156, R5, R0, !P0 ;  /* 0x00000000059c7207 */ /* 0x000fe40004000000 */
[----:B------:R-:W-:-:S07]  /*cf00*/  SEL R0, R0, R5, !P0 ;  /* 0x0000000500007207 */ /* 0x000fce0004000000 */
.L_x_255:
[----:B------:R-:W-:Y:S01]  /*cf10*/  LOP3.LUT P0, RZ, R3, 0xff, RZ, 0xc0, !PT ;  /* 0x000000ff03ff7812 */ /* 0x000fe2000780c0ff */
[----:B------:R-:W-:-:S12]  /*cf20*/  IMAD.MOV.U32 R157, RZ, RZ, R0 ;  /* 0x000000ffff9d7224 */ /* 0x000fd800078e0000 */
[----:B------:R-:W-:Y:S05]  /*cf30*/  @P0 BRA `(.L_x_258) ;  /* 0xffffff4000c00947 */ /* 0x000fea000383ffff */
[----:B------:R-:W-:Y:S05]  /*cf40*/  EXIT ;  /* 0x000000000000794d */ /* 0x000fea0003800000 */
.L_x_7:
[----:B0-----:R-:W-:Y:S01]  /*cf50*/  ULDC.64 UR4, c[0x0][0x650] ;  /* 0x0001940000047ab9 */ /* 0x001fe20000000a00 */
        /* <DEDUP_REMOVED lines=25> */
.L_x_260:
[----:B------:R-:W0:Y:S01]  /*d0f0*/  LDC.64 R28, c[0x0][0x640] ;  /* 0x00019000ff1c7b82 */ /* 0x000e220000000a00 */
[-CC-:B------:R-:W-:Y:S01]  /*d100*/  SHF.R.U64 R22, R12, R6.reuse, R13.reuse ;  /* 0x000000060c167219 */ /* 0x180fe2000000120d */
[----:B------:R-:W-:Y:S01]  /*d110*/  IMAD.MOV.U32 R30, RZ, RZ, 0x1 ;  /* 0x00000001ff1e7424 */ /* 0x000fe200078e00ff */
[----:B------:R-:W-:Y:S02]  /*d120*/  SHF.R.U32.HI R6, RZ, R6, R13 ;  /* 0x00000006ff067219 */ /* 0x000fe4000001160d */
        /* <DEDUP_REMOVED lines=8> */
[----:B------:R-:W-:Y:S01]  /*d1b0*/  IMAD.IADD R9, R9, 0x1, R11 ;  /* 0x0000000109097824 */ /* 0x000fe200078e020b */
[----:B0-----:R-:W-:-:S04]  /*d1c0*/  ISETP.NE.U32.AND P0, PT, R28, RZ, PT ;  /* 0x000000ff1c00720c */ /* 0x001fc80003f05070 */
[----:B------:R-:W-:Y:S02]  /*d1d0*/  ISETP.NE.AND.EX P0, PT, R29, RZ, PT, P0 ;  /* 0x000000ff1d00720c */ /* 0x000fe40003f05300 */
[----:B------:R-:W0:Y:S01]  /*d1e0*/  LDC R20, c[0x0][0x600] ;  /* 0x00018000ff147b82 */ /* 0x000e220000000800 */
[-CC-:B-1----:R-:W-:Y:S01]  /*d1f0*/  SHF.R.U64 R14, R8, R10.reuse, R9.reuse ;  /* 0x0000000a080e7219 */ /* 0x182fe20000001209 */
[----:B------:R-:W-:Y:S01]  /*d200*/  IMAD.MOV.U32 R8, RZ, RZ, -0x1 ;  /* 0xffffffffff087424 */ /* 0x000fe200078e00ff */
[----:B------:R-:W-:-:S05]  /*d210*/  SHF.R.U32.HI R9, RZ, R10, R9 ;  /* 0x0000000aff097219 */ /* 0x000fca0000011609 */
[----:B------:R-:W1:Y:S01]  /*d220*/  LDC R26, c[0x0][0x648] ;  /* 0x00019200ff1a7b82 */ /* 0x000e620000000800 */
[-CC-:B--2---:R-:W-:Y:S02]  /*d230*/  SHF.R.U64 R21, R14, R12.reuse, R9.reuse ;  /* 0x0000000c0e157219 */ /* 0x184fe40000001209 */
[----:B------:R-:W-:-:S05]  /*d240*/  SHF.R.U32.HI R6, RZ, R12, R9 ;  /* 0x0000000cff067219 */ /* 0x000fca0000011609 */
[----:B------:R-:W2:Y:S01]  /*d250*/  LDC R27, c[0x0][0x638] ;  /* 0x00018e00ff1b7b82 */ /* 0x000ea20000000800 */
[-C--:B---3--:R-:W-:Y:S02]  /*d260*/  SHF.L.U32 R8, R8, R25.reuse, RZ ;  /* 0x0000001908087219 */ /* 0x088fe400000006ff */
[-CC-:B------:R-:W-:Y:S02]  /*d270*/  SHF.R.U64 R23, R21, R25.reuse, R6.reuse ;  /* 0x0000001915177219 */ /* 0x180fe40000001206 */
[----:B------:R-:W-:Y:S02]  /*d280*/  LOP3.LUT R32, RZ, R8, RZ, 0x33, !PT ;  /* 0x00000008ff207212 */ /* 0x000fe400078e33ff */
[----:B------:R-:W-:Y:S01]  /*d290*/  SHF.R.U32.HI R9, RZ, R25, R6 ;  /* 0x00000019ff097219 */ /* 0x000fe20000011606 */
[----:B------:R-:W3:Y:S01]  /*d2a0*/  LDC R31, c[0x0][0x610] ;  /* 0x00018400ff1f7b82 */ /* 0x000ee20000000800 */
[----:B------:R-:W-:Y:S01]  /*d2b0*/  IMAD.MOV.U32 R8, RZ, RZ, R23 ;  /* 0x000000ffff087224 */ /* 0x000fe200078e0017 */
[----:B------:R-:W-:Y:S06]  /*d2c0*/  @!P0 BRA `(.L_x_261) ;  /* 0x0000000000288947 */ /* 0x000fec0003800000 */
        /* <DEDUP_REMOVED lines=10> */
.L_x_261:
[----:B------:R-:W-:Y:S02]  /*d370*/  ISETP.NE.AND P0, PT, R2, 0x1, PT ;  /* 0x000000010200780c */ /* 0x000fe40003f05270 */
[----:B-1----:R-:W-:Y:S01]  /*d380*/  SHF.R.U64 R6, R8, R26, R9 ;  /* 0x0000001a08067219 */ /* 0x002fe20000001209 */
[----:B0-----:R-:W-:Y:S01]  /*d390*/  VIADD R9, R20, 0xffffffff ;  /* 0xffffffff14097836 */ /* 0x001fe20000000000 */
[----:B------:R-:W-:Y:S02]  /*d3a0*/  SHF.L.U32 R30, R30, R25, RZ ;  /* 0x000000191e1e7219 */ /* 0x000fe400000006ff */
[----:B------:R-:W-:Y:S01]  /*d3b0*/  LOP3.LUT R5, R21, R32, RZ, 0xc0, !PT ;  /* 0x0000002015057212 */ /* 0x000fe200078ec0ff */
[----:B------:R-:W-:-:S04]  /*d3c0*/  IMAD.MOV R8, RZ, RZ, -R6 ;  /* 0x000000ffff087224 */ /* 0x000fc800078e0a06 */
[----:B------:R-:W-:Y:S01]  /*d3d0*/  IMAD R6, R30, R6, R5 ;  /* 0x000000061e067224 */ /* 0x000fe200078e0205 */
[----:B------:R-:W-:Y:S01]  /*d3e0*/  LOP3.LUT R5, R14, R9, RZ, 0xc0, !PT ;  /* 0x000000090e057212 */ /* 0x000fe200078ec0ff */
[----:B------:R-:W-:Y:S02]  /*d3f0*/  @P0 IMAD R3, R7, R24, R4 ;  /* 0x0000001807030224 */ /* 0x000fe400078e0204 */
[----:B--2---:R-:W-:Y:S02]  /*d400*/  IMAD R4, R8, R27, R23 ;  /* 0x0000001b08047224 */ /* 0x004fe400078e0217 */
[----:B---3--:R-:W-:Y:S02]  /*d410*/  IMAD R3, R6, R31, R3 ;  /* 0x0000001f06037224 */ /* 0x008fe400078e0203 */
[----:B------:R-:W-:Y:S02]  /*d420*/  IMAD R4, R4, R20, R5 ;  /* 0x0000001404047224 */ /* 0x000fe400078e0205 */
[----:B------:R-:W-:-:S02]  /*d430*/  IMAD.MOV.U32 R8, RZ, RZ, 0x1 ;  /* 0x00000001ff087424 */ /* 0x000fc400078e00ff */
[----:B------:R-:W-:Y:S01]  /*d440*/  IMAD.MOV.U32 R6, RZ, RZ, R22 ;  /* 0x000000ffff067224 */ /* 0x000fe200078e0016 */
[----:B------:R-:W-:Y:S02]  /*d450*/  SEL R20, R4, R3, !P0 ;  /* 0x0000000304147207 */ /* 0x000fe40004000000 */
[----:B------:R-:W-:-:S07]  /*d460*/  SEL R21, R3, R4, !P0 ;  /* 0x0000000403157207 */ /* 0x000fce0004000000 */
.L_x_259:
[----:B------:R-:W-:-:S08]  /*d470*/  NOP ;  /* 0x0000000000007918 */ /* 0x000fd00000000000 */
[----:B------:R-:W0:-:S00]  /*d480*/  USETMAXREG.DEALLOC.CTAPOOL 0x28 ;  /* 0x00000028000079c8 */ /* 0x000e0000080e0500 */
[----:B0-----:R-:W-:-:S13]  /*d490*/  ISETP.NE.AND P0, PT, R0, RZ, PT ;  /* 0x000000ff0000720c */ /* 0x001fda0003f05270 */
[----:B------:R-:W-:Y:S05]  /*d4a0*/  @P0 EXIT ;  /* 0x000000000000094d */ /* 0x000fea0003800000 */
[----:B------:R-:W-:Y:S01]  /*d4b0*/  LOP3.LUT P0, RZ, R8, 0xff, RZ, 0xc0, !PT ;  /* 0x000000ff08ff7812 */ /* 0x000fe2000780c0ff */
[----:B------:R-:W-:Y:S02]  /*d4c0*/  IMAD.MOV.U32 R0, RZ, RZ, 0x1 ;  /* 0x00000001ff007424 */ /* 0x000fe400078e00ff */
[----:B------:R-:W-:-:S10]  /*d4d0*/  IMAD.MOV.U32 R3, RZ, RZ, RZ ;  /* 0x000000ffff037224 */ /* 0x000fd400078e00ff */
[----:B------:R-:W-:Y:S05]  /*d4e0*/  @!P0 BRA `(.L_x_262) ;  /* 0x0000000c00448947 */ /* 0x000fea0003800000 */
[----:B------:R-:W0:Y:S01]  /*d4f0*/  LDC R0, c[0x0][0x28c] ;  /* 0x0000a300ff007b82 */ /* 0x000e220000000800 */
[----:B------:R-:W1:Y:S01]  /*d500*/  S2R R12, SR_CgaCtaId ;  /* 0x00000000000c7919 */ /* 0x000e620000008800 */
[----:B------:R-:W-:Y:S01]  /*d510*/  ULDC UR5, c[0x0][0x600] ;  /* 0x0001800000057ab9 */ /* 0x000fe20000000800 */
[----:B------:R-:W-:Y:S01]  /*d520*/  ULDC UR4, c[0x0][0xc] ;  /* 0x0000030000047ab9 */ /* 0x000fe20000000800 */
[----:B------:R-:W-:Y:S01]  /*d530*/  UIADD3 UR16, UR5, -0x1, URZ ;  /* 0xffffffff05107890 */ /* 0x000fe2000fffe03f */
[----:B------:R-:W-:Y:S01]  /*d540*/  BSSY B0, `(.L_x_262) ;  /* 0x00000cb000007945 */ /* 0x000fe20003800000 */
[----:B------:R-:W-:Y:S01]  /*d550*/  ULDC UR6, c[0x0][0x658] ;  /* 0x0001960000067ab9 */ /* 0x000fe20000000800 */
[----:B------:R-:W-:Y:S01]  /*d560*/  ULDC UR5, c[0x0][0x10] ;  /* 0x0000040000057ab9 */ /* 0x000fe20000000800 */
[----:B------:R-:W-:Y:S01]  /*d570*/  UMOV UR7, 0xffffffff ;  /* 0xffffffff00077882 */ /* 0x000fe20000000000 */
[----:B------:R-:W-:Y:S01]  /*d580*/  UMOV UR8, 0x1 ;  /* 0x0000000100087882 */ /* 0x000fe20000000000 */
[----:B------:R-:W-:Y:S01]  /*d590*/  UIMAD.WIDE.U32 UR4, UR4, UR5, URZ ;  /* 0x00000005040472a5 */ /* 0x000fe2000f8e003f */
[----:B------:R-:W-:Y:S01]  /*d5a0*/  IMAD.MOV.U32 R9, RZ, RZ, 0x1 ;  /* 0x00000001ff097424 */ /* 0x000fe200078e00ff */
[----:B------:R-:W-:Y:S01]  /*d5b0*/  USHF.L.U32 UR7, UR7, UR6, URZ ;  /* 0x0000000607077299 */ /* 0x000fe2000800063f */
[----:B------:R-:W-:Y:S01]  /*d5c0*/  LOP3.LUT R8, R19, 0x2, RZ, 0xfc, !PT ;  /* 0x0000000213087812 */ /* 0x000fe200078efcff */
[----:B------:R-:W-:-:S02]  /*d5d0*/  USHF.L.U32 UR18, UR8, UR6, URZ ;  /* 0x0000000608127299 */ /* 0x000fc4000800063f */
[----:B------:R-:W-:Y:S01]  /*d5e0*/  ULOP3.LUT UR17, URZ, UR7, URZ, 0x33, !UPT ;  /* 0x000000073f117292 */ /* 0x000fe2000f8e333f */
[----:B------:R-:W-:Y:S01]  /*d5f0*/  ULDC UR6, c[0x0][0x14] ;  /* 0x0000050000067ab9 */ /* 0x000fe20000000800 */
[----:B------:R-:W-:Y:S01]  /*d600*/  ULDC.64 UR22, c[0x0][0x198] ;  /* 0x0000660000167ab9 */ /* 0x000fe20000000a00 */
[----:B------:R-:W-:Y:S02]  /*d610*/  UIMAD.WIDE.U32 UR20, UR4, UR6, URZ ;  /* 0x00000006041472a5 */ /* 0x000fe4000f8e003f */
[----:B------:R-:W-:Y:S01]  /*d620*/  UIMAD UR13, UR5, UR6, URZ ;  /* 0x00000006050d72a4 */ /* 0x000fe2000f8e023f */
[----:B0-----:R-:W-:-:S03]  /*d630*/  VIADD R0, R0, 0x1f ;  /* 0x0000001f00007836 */ /* 0x001fc60000000000 */
[----:B------:R-:W-:Y:S02]  /*d640*/  UIADD3 UR13, UR21, UR13, URZ ;  /* 0x0000000d150d7290 */ /* 0x000fe4000fffe03f */
[----:B------:R-:W-:-:S04]  /*d650*/  SHF.R.S32.HI R3, RZ, 0x1f, R0 ;  /* 0x0000001fff037819 */ /* 0x000fc80000011400 */
[----:B------:R-:W-:Y:S01]  /*d660*/  LEA.HI R10, R3, R0, RZ, 0x5 ;  /* 0x00000000030a7211 */ /* 0x000fe200078f28ff */
[C---:B-1----:R-:W-:Y:S02]  /*d670*/  IMAD.SHL.U32 R11, R12.reuse, 0x20, RZ ;  /* 0x000000200c0b7824 */ /* 0x042fe400078e00ff */
[----:B------:R-:W-:Y:S01]  /*d680*/  IMAD.SHL.U32 R12, R12, 0x400, RZ ;  /* 0x000004000c0c7824 */ /* 0x000fe200078e00ff */
[----:B------:R-:W-:Y:S01]  /*d690*/  SHF.R.S32.HI R10, RZ, 0x5, R10 ;  /* 0x00000005ff0a7819 */ /* 0x000fe2000001140a */
[----:B------:R-:W-:Y:S01]  /*d6a0*/  IMAD.MOV.U32 R0, RZ, RZ, 0x1 ;  /* 0x00000001ff007424 */ /* 0x000fe200078e00ff */
[----:B------:R-:W-:Y:S01]  /*d6b0*/  LOP3.LUT R11, R11, 0x20, RZ, 0xc0, !PT ;  /* 0x000000200b0b7812 */ /* 0x000fe200078ec0ff */
[----:B------:R-:W-:Y:S01]  /*d6c0*/  IMAD.MOV.U32 R3, RZ, RZ, RZ ;  /* 0x000000ffff037224 */ /* 0x000fe200078e00ff */
[----:B------:R-:W-:Y:S01]  /*d6d0*/  LOP3.LUT R12, R12, 0x400, RZ, 0xc0, !PT ;  /* 0x000004000c0c7812 */ /* 0x000fe200078ec0ff */
[----:B------:R-:W-:-:S07]  /*d6e0*/  VIADD R13, R10, 0x1 ;  /* 0x000000010a0d7836 */ /* 0x000fce0000000000 */
.L_x_273:
[----:B------:R-:W-:-:S03]  /*d6f0*/  UMOV UR4, 0xffffffff ;  /* 0xffffffff00047882 */ /* 0x000fc60000000000 */
[----:B------:R-:W-:Y:S05]  /*d700*/  BRA.DIV UR4, `(.L_x_263) ;  /* 0x0000000e04f07947 */ /* 0x000fea000b800000 */
[----:B------:R-:W-:-:S13]  /*d710*/  ELECT P6, URZ, PT ;  /* 0x00000000003f782f */ /* 0x000fda00038c0000 */
.L_x_286:
[----:B------:R-:W0:Y:S01]  /*d720*/  LDC R4, c[0x0][0x28c] ;  /* 0x0000a300ff047b82 */ /* 0x000e220000000800 */
[----:B------:R-:W-:Y:S01]  /*d730*/  BSSY B1, `(.L_x_264) ;  /* 0x0000038000017945 */ /* 0x000fe20003800000 */
[----:B0-----:R-:W-:-:S13]  /*d740*/  ISETP.LT.OR P6, PT, R4, 0x1, !P6 ;  /* 0x000000010400780c */ /* 0x001fda00077c1670 */
[----:B------:R-:W-:Y:S05]  /*d750*/  @P6 BRA `(.L_x_265) ;  /* 0x0000000000d46947 */ /* 0x000fea0003800000 */
[----:B------:R-:W-:Y:S02]  /*d760*/  IMAD R20, R20, 0x40, R11 ;  /* 0x0000004014147824 */ /* 0x000fe400078e020b */
[----:B------:R-:W-:Y:S02]  /*d770*/  IMAD.SHL.U32 R21, R21, 0x200, RZ ;  /* 0x0000020015157824 */ /* 0x000fe400078e00ff */
[----:B------:R-:W-:Y:S02]  /*d780*/  IMAD.MOV.U32 R24, RZ, RZ, RZ ;  /* 0x000000ffff187224 */ /* 0x000fe400078e00ff */
[----:B------:R-:W-:Y:S02]  /*d790*/  IMAD.MOV.U32 R4, RZ, RZ, R13 ;  /* 0x000000ffff047224 */ /* 0x000fe400078e000d */
[----:B------:R-:W-:Y:S02]  /*d7a0*/  IMAD.MOV.U32 R5, RZ, RZ, R0 ;  /* 0x000000ffff057224 */ /* 0x000fe400078e0000 */
[----:B------:R-:W-:-:S07]  /*d7b0*/  IMAD.MOV.U32 R7, RZ, RZ, R3 ;  /* 0x000000ffff077224 */ /* 0x000fce00078e0003 */
.L_x_268:
[----:B------:R-:W0:Y:S01]  /*d7c0*/  S2R R15, SR_CgaCtaId ;  /* 0x00000000000f7919 */ /* 0x000e220000008800 */
[----:B------:R-:W-:Y:S02]  /*d7d0*/  MOV R14, 0x400 ;  /* 0x00000400000e7802 */ /* 0x000fe40000000f00 */
[----:B------:R-:W-:Y:S02]  /*d7e0*/  LOP3.LUT P1, RZ, R18, 0x7f, RZ, 0xc0, !PT ;  /* 0x0000007f12ff7812 */ /* 0x000fe4000782c0ff */
[----:B0-----:R-:W-:Y:S02]  /*d7f0*/  LEA R22, R15, R14, 0x18 ;  /* 0x0000000e0f167211 */ /* 0x001fe400078ec0ff */
[----:B------:R-:W-:-:S09]  /*d800*/  SHF.L.U32 R14, R5, 0x1f, RZ ;  /* 0x0000001f050e7819 */ /* 0x000fd200000006ff */
[----:B------:R-:W0:Y:S01]  /*d810*/  @!P1 LDC R15, c[0x0][0x500] ;  /* 0x00014000ff0f9b82 */ /* 0x000e220000000800 */
[----:B------:R-:W-:-:S04]  /*d820*/  IMAD R23, R7, 0x8, R22 ;  /* 0x0000000807177824 */ /* 0x000fc800078e0216 */
[----:B------:R-:W1:Y:S02]  /*d830*/  SYNCS.PHASECHK.TRANS64.TRYWAIT P0, [R23+URZ+0x30], R14 ;  /* 0x0000300e170075a7 */ /* 0x000e64000800017f */
[----:B-1----:R-:W-:Y:S05]  /*d840*/  @!P0 BRA `(.L_x_266) ;  /* 0x0000000c00c08947 */ /* 0x002fea0003800000 */
.L_x_287:
[----:B-1----:R-:W-:Y:S01]  /*d850*/  PRMT R14, R8, 0x9910, RZ ;  /* 0x00009910080e7816 */ /* 0x002fe200000000ff */
[----:B0-----:R0:W-:Y:S03]  /*d860*/  @!P1 SYNCS.ARRIVE.TRANS64 RZ, [R23+URZ], R15 ;  /* 0x0000000f17ff99a7 */ /* 0x0011e6000800003f */
[----:B------:R-:W-:-:S13]  /*d870*/  ISETP.NE.AND P0, PT, R14, 0x2, PT ;  /* 0x000000020e00780c */ /* 0x000fda0003f05270 */
[----:B0-----:R-:W-:Y:S05]  /*d880*/  @P0 BRA `(.L_x_267) ;  /* 0x0000000000040947 */ /* 0x001fea0003800000 */
[----:B------:R-:W-:Y:S01]  /*d890*/  BPT.TRAP 0x1 ;  /* 0x000000040000795c */ /* 0x000fe20000300000 */
.L_x_267:
[----:B------:R-:W-:Y:S01]  /*d8a0*/  IMAD R14, R7, 0x800, R12 ;  /* 0x00000800070e7824 */ /* 0x000fe200078e020c */
[----:B------:R-:W-:Y:S01]  /*d8b0*/  R2UR UR9, R23 ;  /* 0x00000000170972ca */ /* 0x000fe200000e0000 */
[--C-:B------:R-:W-:Y:S01]  /*d8c0*/  IMAD R15, R7, 0x8000, R22.reuse ;  /* 0x00008000070f7824 */ /* 0x100fe200078e0216 */
[----:B------:R-:W-:Y:S01]  /*d8d0*/  UIADD3 UR4, UP0, UR22, 0xf0, URZ ;  /* 0x000000f016047890 */ /* 0x000fe2000ff1e03f */
[----:B------:R-:W-:Y:S01]  /*d8e0*/  IMAD R14, R14, 0x2, R22 ;  /* 0x000000020e0e7824 */ /* 0x000fe200078e0216 */
[----:B------:R-:W-:Y:S01]  /*d8f0*/  R2UR UR11, R21 ;  /* 0x00000000150b72ca */ /* 0x000fe200000e0000 */
[----:B------:R-:W-:Y:S01]  /*d900*/  VIADD R4, R4, 0xffffffff ;  /* 0xffffffff04047836 */ /* 0x000fe20000000000 */
[----:B------:R-:W-:Y:S01]  /*d910*/  R2UR UR5, R15 ;  /* 0x000000000f0572ca */ /* 0x000fe200000e0000 */
[----:B------:R-:W-:Y:S01]  /*d920*/  UIADD3 UR24, UP1, UR22, 0x1f0, URZ ;  /* 0x000001f016187890 */ /* 0x000fe2000ff3e03f */
[----:B------:R-:W-:Y:S01]  /*d930*/  R2UR UR8, R14 ;  /* 0x000000000e0872ca */ /* 0x000fe200000e0000 */
[----:B------:R-:W-:Y:S01]  /*d940*/  VIADD R7, R7, 0x1 ;  /* 0x0000000107077836 */ /* 0x000fe20000000000 */
[----:B------:R-:W-:Y:S01]  /*d950*/  R2UR UR10, R24 ;  /* 0x00000000180a72ca */ /* 0x000fe200000e0000 */
[----:B------:R-:W-:Y:S01]  /*d960*/  UIADD3.X UR25, URZ, UR23, URZ, UP1, !UPT ;  /* 0x000000173f197290 */ /* 0x000fe20008ffe43f */
[----:B------:R-:W-:Y:S01]  /*d970*/  R2UR UR12, R6 ;  /* 0x00000000060c72ca */ /* 0x000fe200000e0000 */
[----:B------:R-:W-:Y:S01]  /*d980*/  UMOV UR6, 0x0 ;  /* 0x0000000000067882 */ /* 0x000fe20000000000 */
[----:B------:R-:W-:Y:S01]  /*d990*/  R2UR UR19, R20 ;  /* 0x00000000141372ca */ /* 0x000fe200000e0000 */
[----:B------:R-:W-:Y:S01]  /*d9a0*/  UMOV UR7, 0x10000000 ;  /* 0x1000000000077882 */ /* 0x000fe20000000000 */
[----:B------:R-:W-:Y:S01]  /*d9b0*/  ISETP.GT.AND P1, PT, R4, 0x1, PT ;  /* 0x000000010400780c */ /* 0x000fe20003f24270 */
[----:B------:R-:W-:Y:S01]  /*d9c0*/  UMOV UR26, 0x30000 ;  /* 0x00030000001a7882 */ /* 0x000fe20000000000 */
[C---:B------:R-:W-:Y:S01]  /*d9d0*/  ISETP.NE.AND P0, PT, R7.reuse, 0x6, PT ;  /* 0x000000060700780c */ /* 0x040fe20003f05270 */
[----:B------:R-:W-:Y:S01]  /*d9e0*/  UIADD3 UR14, UR5, 0x180, URZ ;  /* 0x00000180050e7890 */ /* 0x000fe2000fffe03f */
[----:B------:R-:W-:Y:S01]  /*d9f0*/  VIADD R24, R24, 0x20 ;  /* 0x0000002018187836 */ /* 0x000fe20000000000 */
[----:B------:R-:W-:Y:S01]  /*da00*/  UIADD3.X UR5, URZ, UR23, URZ, UP0, !UPT ;  /* 0x000000173f057290 */ /* 0x000fe200087fe43f */
[----:B------:R-:W-:Y:S01]  /*da10*/  SEL R14, RZ, 0x1, P0 ;  /* 0x00000001ff0e7807 */ /* 0x000fe20000000000 */
[----:B------:R-:W-:Y:S01]  /*da20*/  UIADD3 UR15, UR8, 0x30180, URZ ;  /* 0x00030180080f7890 */ /* 0x000fe2000fffe03f */
[----:B------:R-:W-:-:S02]  /*da30*/  SEL R7, R7, RZ, P0 ;  /* 0x000000ff07077207 */ /* 0x000fc40000000000 */
[----:B------:R-:W-:Y:S01]  /*da40*/  UMOV UR8, UR14 ;  /* 0x0000000e00087c82 */ /* 0x000fe20008000000 */
[----:B------:R-:W-:-:S03]  /*da50*/  LOP3.LUT R5, R5, R14, RZ, 0x3c, !PT ;  /* 0x0000000e05057212 */ /* 0x000fc600078e3cff */
[----:B------:R0:W-:Y:S02]  /*da60*/  UTMALDG.3D [UR8], [UR4], desc[UR6] ;  /* 0x00000608040075b4 */ /* 0x0001e40008011000 */
[----:B0-----:R-:W-:Y:S01]  /*da70*/  UMOV UR8, UR15 ;  /* 0x0000000f00087c82 */ /* 0x001fe20008000000 */
[----:B------:R-:W-:Y:S02]  /*da80*/  UMOV UR11, UR19 ;  /* 0x00000013000b7c82 */ /* 0x000fe40008000000 */
[----:B------:R0:W-:Y:S02]  /*da90*/  UTMALDG.3D.MULTICAST [UR8], [UR24], UR26, desc[UR6] ;  /* 0x00000608180073b4 */ /* 0x0001e4000801181a */
[----:B0-----:R-:W-:Y:S05]  /*daa0*/  @P1 BRA `(.L_x_268) ;  /* 0xfffffffc00441947 */ /* 0x001fea000383ffff */
.L_x_265:
[----:B------:R-:W-:Y:S05]  /*dab0*/  BSYNC B1 ;  /* 0x0000000000017941 */ /* 0x000fea0003800000 */
.L_x_264:
[----:B------:R-:W-:Y:S01]  /*dac0*/  LOP3.LUT P1, RZ, R9, 0xff, RZ, 0xc0, !PT ;  /* 0x000000ff09ff7812 */ /* 0x000fe2000782c0ff */
[C---:B------:R-:W-:Y:S01]  /*dad0*/  IMAD.IADD R6, R10.reuse, 0x1, R3 ;  /* 0x000000010a067824 */ /* 0x040fe200078e0203 */
[----:B------:R-:W-:Y:S01]  /*dae0*/  ULDC.64 UR4, c[0x0][0x650] ;  /* 0x0001940000047ab9 */ /* 0x000fe20000000a00 */
[----:B------:R-:W-:Y:S01]  /*daf0*/  ISETP.GE.U32.AND P2, PT, R10, 0x6, PT ;  /* 0x000000060a00780c */ /* 0x000fe20003f46070 */
[----:B------:R-:W-:Y:S01]  /*db00*/  BSSY B1, `(.L_x_269) ;  /* 0x000006c000017945 */ /* 0x000fe20003800000 */
[----:B------:R-:W-:Y:S01]  /*db10*/  IMAD.MOV.U32 R21, RZ, RZ, -0x1 ;  /* 0xffffffffff157424 */ /* 0x000fe200078e00ff */
[----:B------:R-:W-:Y:S01]  /*db20*/  ISETP.GT.U32.AND P0, PT, R6, 0x5, PT ;  /* 0x000000050600780c */ /* 0x000fe20003f04070 */
[----:B------:R-:W-:Y:S01]  /*db30*/  IMAD.MOV.U32 R20, RZ, RZ, -0x1 ;  /* 0xffffffffff147424 */ /* 0x000fe200078e00ff */
[----:B------:R-:W-:Y:S02]  /*db40*/  PRMT R9, RZ, 0x7610, R9 ;  /* 0x00007610ff097816 */ /* 0x000fe40000000009 */
[----:B------:R-:W-:-:S03]  /*db50*/  ISETP.LT.U32.AND P0, PT, R10, 0x6, P0 ;  /* 0x000000060a00780c */ /* 0x000fc60000701070 */
[----:B------:R-:W0:Y:S01]  /*db60*/  @P1 S2R R5, SR_CgaCtaId ;  /* 0x0000000000051919 */ /* 0x000e220000008800 */
[----:B------:R-:W-:-:S04]  /*db70*/  @P1 MOV R4, 0x400 ;  /* 0x0000040000041802 */ /* 0x000fc80000000f00 */
[----:B0-----:R-:W-:Y:S01]  /*db80*/  @P1 LEA R3, R5, R4, 0x18 ;  /* 0x0000000405031211 */ /* 0x001fe200078ec0ff */
[----:B------:R-:W-:-:S03]  /*db90*/  IMAD.WIDE.U32 R4, R6, -0x55555555, RZ ;  /* 0xaaaaaaab06047825 */ /* 0x000fc600078e00ff */
[----:B------:R0:W-:Y:S01]  /*dba0*/  @P1 SYNCS.ARRIVE.TRANS64.A1T0 RZ, [R3+URZ+0x78], RZ ;  /* 0x000078ff03ff19a7 */ /* 0x0001e2000810003f */
[----:B------:R-:W-:Y:S02]  /*dbb0*/  IADD3 R16, P1, R16, UR20, RZ ;  /* 0x0000001410107c10 */ /* 0x000fe4000ff3e0ff */
[----:B------:R-:W-:Y:S02]  /*dbc0*/  SHF.R.U32.HI R5, RZ, 0x2, R5 ;  /* 0x00000002ff057819 */ /* 0x000fe40000011605 */
[----:B------:R-:W-:Y:S02]  /*dbd0*/  IADD3.X R17, R17, UR13, RZ, P1, !PT ;  /* 0x0000000d11117c10 */ /* 0x000fe40008ffe4ff */
[----:B------:R-:W-:Y:S02]  /*dbe0*/  PRMT R4, RZ, 0x7610, R4 ;  /* 0x00007610ff047816 */ /* 0x000fe40000000004 */
[----:B0-----:R-:W-:Y:S02]  /*dbf0*/  SEL R3, RZ, 0x1, !P0 ;  /* 0x00000001ff037807 */ /* 0x001fe40004000000 */
[----:B------:R-:W-:-:S02]  /*dc00*/  ISETP.GE.U32.AND P0, PT, R16, UR4, PT ;  /* 0x0000000410007c0c */ /* 0x000fc4000bf06070 */
[----:B------:R-:W-:Y:S01]  /*dc10*/  LOP3.LUT R0, R0, R3, RZ, 0x3c, !PT ;  /* 0x0000000300007212 */ /* 0x000fe200078e3cff */
[----:B------:R-:W-:Y:S01]  /*dc20*/  IMAD R3, R5, -0x6, R6 ;  /* 0xfffffffa05037824 */ /* 0x000fe200078e0206 */
[----:B------:R-:W-:Y:S01]  /*dc30*/  ISETP.GE.U32.AND.EX P0, PT, R17, UR5, PT, P0 ;  /* 0x0000000511007c0c */ /* 0x000fe2000bf06100 */
[----:B------:R-:W-:Y:S01]  /*dc40*/  IMAD.MOV.U32 R6, RZ, RZ, -0x1 ;  /* 0xffffffffff067424 */ /* 0x000fe200078e00ff */
[----:B------:R-:W-:-:S11]  /*dc50*/  @P2 LOP3.LUT R0, R0, 0x1, R5, 0x78, !PT ;  /* 0x0000000100002812 */ /* 0x000fd600078e7805 */
[----:B------:R-:W-:Y:S05]  /*dc60*/  @P0 BRA `(.L_x_270) ;  /* 0x0000000400540947 */ /* 0x000fea0003800000 */
[----:B------:R-:W0:Y:S01]  /*dc70*/  S2R R15, SR_CTAID.X ;  /* 0x00000000000f7919 */ /* 0x000e220000002500 */
[----:B------:R-:W-:Y:S01]  /*dc80*/  ULDC.64 UR4, c[0x0][0x628] ;  /* 0x00018a0000047ab9 */ /* 0x000fe20000000a00 */
[----:B------:R-:W-:Y:S01]  /*dc90*/  ULDC UR7, c[0x0][0x630] ;  /* 0x00018c0000077ab9 */ /* 0x000fe20000000800 */
[----:B------:R-:W-:Y:S01]  /*dca0*/  ISETP.NE.U32.AND P0, PT, RZ, UR4, PT ;  /* 0x00000004ff007c0c */ /* 0x000fe2000bf05070 */
[----:B------:R-:W1:Y:S01]  /*dcb0*/  S2R R20, SR_CTAID.Y ;  /* 0x0000000000147919 */ /* 0x000e620000002600 */
[----:B------:R-:W-:Y:S01]  /*dcc0*/  ULDC UR8, c[0x0][0x150] ;  /* 0x0000540000087ab9 */ /* 0x000fe20000000800 */
[----:B------:R-:W-:Y:S01]  /*dcd0*/  IMAD.MOV.U32 R4, RZ, RZ, R16 ;  /* 0x000000ffff047224 */ /* 0x000fe200078e0010 */
[----:B------:R-:W-:Y:S01]  /*dce0*/  ISETP.NE.AND.EX P0, PT, RZ, UR5, PT, P0 ;  /* 0x00000005ff007c0c */ /* 0x000fe2000bf05300 */
[----:B------:R-:W-:Y:S01]  /*dcf0*/  IMAD.MOV.U32 R5, RZ, RZ, R17 ;  /* 0x000000ffff057224 */ /* 0x000fe200078e0011 */
[----:B0-----:R-:W-:-:S11]  /*dd00*/  I2FP.F32.U32 R22, R15 ;  /* 0x0000000f00167245 */ /* 0x001fd60000201000 */
[----:B------:R-:W-:Y:S05]  /*dd10*/  @!P0 BRA `(.L_x_271) ;  /* 0x0000000000288947 */ /* 0x000fea0003800000 */
[----:B------:R-:W-:Y:S02]  /*dd20*/  ULDC UR6, c[0x0][0x634] ;  /* 0x00018d0000067ab9 */ /* 0x000fe40000000800 */
[----:B------:R-:W-:-:S05]  /*dd30*/  IADD3 R5, P0, R16, UR6, RZ ;  /* 0x0000000610057c10 */ /* 0x000fca000ff1e0ff */
[----:B------:R-:W-:-:S04]  /*dd40*/  IMAD.X R21, RZ, RZ, R17, P0 ;  /* 0x000000ffff157224 */ /* 0x000fc800000e0611 */
[----:B------:R-:W-:-:S04]  /*dd50*/  IMAD.WIDE.U32 R6, R21, UR4, RZ ;  /* 0x0000000415067c25 */ /* 0x000fc8000f8e00ff */
[----:B------:R-:W-:-:S04]  /*dd60*/  IMAD.WIDE.U32 R6, P0, R5, UR5, R6 ;  /* 0x0000000505067c25 */ /* 0x000fc8000f800006 */
[----:B------:R-:W-:-:S04]  /*dd70*/  IMAD.WIDE.U32 R4, R5, UR4, RZ ;  /* 0x0000000405047c25 */ /* 0x000fc8000f8e00ff */
[----:B------:R-:W-:Y:S01]  /*dd80*/  IMAD.MOV.U32 R4, RZ, RZ, R7 ;  /* 0x000000ffff047224 */ /* 0x000fe200078e0007 */
[----:B------:R-:W-:Y:S01]  /*dd90*/  IADD3 RZ, P1, R5, R6, RZ ;  /* 0x0000000605ff7210 */ /* 0x000fe20007f3e0ff */
[----:B------:R-:W-:-:S04]  /*dda0*/  IMAD.X R5, RZ, RZ, RZ, P0 ;  /* 0x000000ffff057224 */ /* 0x000fc800000e06ff */
[----:B------:R-:W-:-:S08]  /*ddb0*/  IMAD.WIDE.U32.X R4, R21, UR5, R4, P1 ;  /* 0x0000000515047c25 */ /* 0x000fd000088e0404 */
.L_x_271:
[--C-:B------:R-:W-:Y:S01]  /*ddc0*/  SHF.R.U64 R14, R4, UR7, R5.reuse ;  /* 0x00000007040e7c19 */ /* 0x100fe20008001205 */
[----:B------:R-:W-:Y:S01]  /*ddd0*/  FMUL R22, R22, UR8 ;  /* 0x0000000816167c20 */ /* 0x000fe20008400000 */
[----:B------:R-:W-:Y:S01]  /*dde0*/  SHF.R.U32.HI R4, RZ, UR7, R5 ;  /* 0x00000007ff047c19 */ /* 0x000fe20008011605 */
[----:B------:R-:W0:Y:S01]  /*ddf0*/  LDC R6, c[0x0][0x144] ;  /* 0x00005100ff067b82 */ /* 0x000e220000000800 */
[----:B------:R-:W-:Y:S01]  /*de00*/  IADD3 R5, P0, RZ, -R14, RZ ;  /* 0x8000000eff057210 */ /* 0x000fe20007f1e0ff */
[----:B------:R-:W-:Y:S01]  /*de10*/  ULDC UR6, c[0x0][0x154] ;  /* 0x0000550000067ab9 */ /* 0x000fe20000000800 */
[----:B-1----:R-:W-:Y:S01]  /*de20*/  I2FP.F32.U32 R7, R20 ;  /* 0x0000001400077245 */ /* 0x002fe20000201000 */
[----:B------:R-:W1:Y:S01]  /*de30*/  F2I.U32.TRUNC.NTZ R22, R22 ;  /* 0x0000001600167305 */ /* 0x000e62000020f000 */
[----:B------:R-:W-:Y:S01]  /*de40*/  ULDC.64 UR4, c[0x0][0x620] ;  /* 0x0001880000047ab9 */ /* 0x000fe20000000a00 */
[----:B------:R-:W-:Y:S01]  /*de50*/  IMAD.X R4, RZ, RZ, ~R4, P0 ;  /* 0x000000ffff047224 */ /* 0x000fe200000e0e04 */
[----:B------:R-:W-:Y:S01]  /*de60*/  ISETP.NE.AND P2, PT, R2, 0x1, PT ;  /* 0x000000010200780c */ /* 0x000fe20003f45270 */
[----:B------:R-:W-:Y:S01]  /*de70*/  FMUL R23, R7, UR6 ;  /* 0x0000000607177c20 */ /* 0x000fe20008400000 */
[----:B------:R-:W2:Y:S01]  /*de80*/  LDC R25, c[0x0][0x148] ;  /* 0x00005200ff197b82 */ /* 0x000ea20000000800 */
[----:B------:R-:W-:Y:S01]  /*de90*/  IMAD R4, R4, UR4, RZ ;  /* 0x0000000404047c24 */ /* 0x000fe2000f8e02ff */
[----:B------:R-:W-:-:S02]  /*dea0*/  ULDC.64 UR6, c[0x0][0x640] ;  /* 0x0001900000067ab9 */ /* 0x000fc40000000a00 */
[----:B------:R-:W-:Y:S01]  /*deb0*/  ISETP.NE.U32.AND P0, PT, RZ, UR6, PT ;  /* 0x00000006ff007c0c */ /* 0x000fe2000bf05070 */
[----:B------:R-:W3:Y:S01]  /*dec0*/  F2I.U32.TRUNC.NTZ R23, R23 ;  /* 0x0000001700177305 */ /* 0x000ee2000020f000 */
[C---:B------:R-:W-:Y:S02]  /*ded0*/  IMAD R7, R5.reuse, UR5, R4 ;  /* 0x0000000505077c24 */ /* 0x040fe4000f8e0204 */
[----:B------:R-:W-:Y:S01]  /*dee0*/  IMAD.WIDE.U32 R4, R5, UR4, R16 ;  /* 0x0000000405047c25 */ /* 0x000fe2000f8e0010 */
[----:B------:R-:W-:Y:S01]  /*def0*/  ULDC UR4, c[0x0][0x618] ;  /* 0x0001860000047ab9 */ /* 0x000fe20000000800 */
[----:B------:R-:W-:Y:S02]  /*df00*/  ISETP.NE.AND.EX P0, PT, RZ, UR7, PT, P0 ;  /* 0x00000007ff007c0c */ /* 0x000fe4000bf05300 */
[----:B------:R-:W-:Y:S02]  /*df10*/  IMAD.IADD R5, R5, 0x1, R7 ;  /* 0x0000000105057824 */ /* 0x000fe400078e0207 */
[----:B-1----:R-:W-:-:S03]  /*df20*/  IMAD.MOV R22, RZ, RZ, -R22 ;  /* 0x000000ffff167224 */ /* 0x002fc600078e0a16 */
[----:B------:R-:W-:Y:S01]  /*df30*/  SHF.R.U64 R21, R4, UR4, R5 ;  /* 0x0000000404157c19 */ /* 0x000fe20008001205 */
[----:B0-----:R-:W-:Y:S01]  /*df40*/  IMAD R15, R6, R22, R15 ;  /* 0x00000016060f7224 */ /* 0x001fe200078e020f */
[----:B------:R-:W-:Y:S01]  /*df50*/  SHF.R.U32.HI R4, RZ, UR4, R5 ;  /* 0x00000004ff047c19 */ /* 0x000fe20008011605 */
[----:B------:R-:W-:Y:S01]  /*df60*/  ULDC UR4, c[0x0][0x608] ;  /* 0x0001820000047ab9 */ /* 0x000fe20000000800 */
[----:B---3--:R-:W-:Y:S02]  /*df70*/  IMAD.MOV R6, RZ, RZ, -R23 ;  /* 0x000000ffff067224 */ /* 0x008fe400078e0a17 */
[--C-:B------:R-:W-:Y:S02]  /*df80*/  SHF.R.U64 R22, R21, UR4, R4.reuse ;  /* 0x0000000415167c19 */ /* 0x100fe40008001204 */
[----:B------:R-:W-:Y:S01]  /*df90*/  SHF.R.U32.HI R5, RZ, UR4, R4 ;  /* 0x00000004ff057c19 */ /* 0x000fe20008011604 */
[----:B------:R-:W-:Y:S01]  /*dfa0*/  ULDC UR4, c[0x0][0x658] ;  /* 0x0001960000047ab9 */ /* 0x000fe20000000800 */
[----:B--2---:R-:W-:-:S02]  /*dfb0*/  @P2 IMAD R15, R25, R6, R20 ;  /* 0x00000006190f2224 */ /* 0x004fc400078e0214 */
[--C-:B------:R-:W-:Y:S02]  /*dfc0*/  SHF.R.U64 R20, R22, UR4, R5.reuse ;  /* 0x0000000416147c19 */ /* 0x100fe40008001205 */
[----:B------:R-:W-:-:S03]  /*dfd0*/  SHF.R.U32.HI R23, RZ, UR4, R5 ;  /* 0x00000004ff177c19 */ /* 0x000fc60008011605 */
[----:B------:R-:W-:Y:S02]  /*dfe0*/  IMAD.MOV.U32 R6, RZ, RZ, R20 ;  /* 0x000000ffff067224 */ /* 0x000fe400078e0014 */
[----:B------:R-:W-:Y:S01]  /*dff0*/  IMAD.MOV.U32 R5, RZ, RZ, R23 ;  /* 0x000000ffff057224 */ /* 0x000fe200078e0017 */
[----:B------:R-:W-:Y:S06]  /*e000*/  @!P0 BRA `(.L_x_272) ;  /* 0x00000000002c8947 */ /* 0x000fec0003800000 */
        /* <DEDUP_REMOVED lines=9> */
[----:B------:R-:W-:-:S04]  /*e0a0*/  IMAD.WIDE.U32.X R4, R23, UR7, R4, P1 ;  /* 0x0000000717047c25 */ /* 0x000fc800088e0404 */
[----:B------:R-:W-:-:S07]  /*e0b0*/  IMAD.MOV.U32 R6, RZ, RZ, R4 ;  /* 0x000000ffff067224 */ /* 0x000fce00078e0004 */
.L_x_272:
[----:B------:R-:W-:Y:S01]  /*e0c0*/  ULDC UR4, c[0x0][0x648] ;  /* 0x0001920000047ab9 */ /* 0x000fe20000000800 */
[----:B------:R-:W-:Y:S01]  /*e0d0*/  LOP3.LUT R4, R22, UR17, RZ, 0xc0, !PT ;  /* 0x0000001116047c12 */ /* 0x000fe2000f8ec0ff */
[----:B------:R-:W-:Y:S01]  /*e0e0*/  ULDC UR5, c[0x0][0x610] ;  /* 0x0001840000057ab9 */ /* 0x000fe20000000800 */
[----:B------:R-:W-:Y:S01]  /*e0f0*/  SHF.R.U64 R5, R6, UR4, R5 ;  /* 0x0000000406057c19 */ /* 0x000fe20008001205 */
[----:B------:R-:W-:Y:S01]  /*e100*/  ULDC UR4, c[0x0][0x638] ;  /* 0x00018e0000047ab9 */ /* 0x000fe20000000800 */
[----:B------:R-:W-:-:S03]  /*e110*/  LOP3.LUT R21, R21, UR16, RZ, 0xc0, !PT ;  /* 0x0000001015157c12 */ /* 0x000fc6000f8ec0ff */
[----:B------:R-:W-:Y:S02]  /*e120*/  IMAD.MOV R7, RZ, RZ, -R5 ;  /* 0x000000ffff077224 */ /* 0x000fe400078e0a05 */
[----:B------:R-:W-:Y:S02]  /*e130*/  IMAD R4, R5, UR18, R4 ;  /* 0x0000001205047c24 */ /* 0x000fe4000f8e0204 */
[----:B------:R-:W-:Y:S01]  /*e140*/  IMAD R20, R7, UR4, R20 ;  /* 0x0000000407147c24 */ /* 0x000fe2000f8e0214 */
[----:B------:R-:W-:Y:S01]  /*e150*/  ULDC UR4, c[0x0][0x600] ;  /* 0x0001800000047ab9 */ /* 0x000fe20000000800 */
[----:B------:R-:W-:Y:S02]  /*e160*/  IMAD R15, R4, UR5, R15 ;  /* 0x00000005040f7c24 */ /* 0x000fe4000f8e020f */
[----:B------:R-:W-:Y:S02]  /*e170*/  IMAD R6, R20, UR4, R21 ;  /* 0x0000000414067c24 */ /* 0x000fe4000f8e0215 */
[----:B------:R-:W-:-:S03]  /*e180*/  IMAD.MOV.U32 R4, RZ, RZ, 0x1 ;  /* 0x00000001ff047424 */ /* 0x000fc600078e00ff */
[----:B------:R-:W-:Y:S02]  /*e190*/  SEL R20, R6, R15, !P2 ;  /* 0x0000000f06147207 */ /* 0x000fe40005000000 */
[----:B------:R-:W-:Y:S01]  /*e1a0*/  SEL R21, R15, R6, !P2 ;  /* 0x000000060f157207 */ /* 0x000fe20005000000 */
[----:B------:R-:W-:-:S07]  /*e1b0*/  IMAD.MOV.U32 R6, RZ, RZ, R14 ;  /* 0x000000ffff067224 */ /* 0x000fce00078e000e */
.L_x_270:
[----:B------:R-:W-:Y:S05]  /*e1c0*/  BSYNC B1 ;  /* 0x0000000000017941 */ /* 0x000fea0003800000 */
.L_x_269:
[----:B------:R-:W-:-:S13]  /*e1d0*/  LOP3.LUT P0, RZ, R4, 0xff, RZ, 0xc0, !PT ;  /* 0x000000ff04ff7812 */ /* 0x000fda000780c0ff */
[----:B------:R-:W-:Y:S05]  /*e1e0*/  @P0 BRA `(.L_x_273) ;  /* 0xfffffff400400947 */ /* 0x000fea000383ffff */
[----:B------:R-:W-:Y:S05]  /*e1f0*/  BSYNC B0 ;  /* 0x0000000000007941 */ /* 0x000fea0003800000 */
.L_x_262:
[----:B------:R-:W-:-:S03]  /*e200*/  UMOV UR4, 0xffffffff ;  /* 0xffffffff00047882 */ /* 0x000fc60000000000 */
[----:B------:R-:W-:Y:S05]  /*e210*/  BRA.DIV UR4, `(.L_x_274) ;  /* 0x0000000604607947 */ /* 0x000fea000b800000 */
[----:B------:R-:W-:-:S13]  /*e220*/  ELECT P6, URZ, PT ;  /* 0x00000000003f782f */ /* 0x000fda00038c0000 */
.L_x_290:
[----:B------:R-:W-:Y:S04]  /*e230*/  BSSY B0, `(.L_x_275) ;  /* 0x000003d000007945 */ /* 0x000fe80003800000 */
[----:B------:R-:W-:Y:S05]  /*e240*/  @!P6 BRA `(.L_x_276) ;  /* 0x0000000000ece947 */ /* 0x000fea0003800000 */
[----:B------:R-:W-:-:S04]  /*e250*/  LOP3.LUT R19, R19, 0x2, RZ, 0xfc, !PT ;  /* 0x0000000213137812 */ /* 0x000fc800078efcff */
[----:B------:R-:W-:-:S13]  /*e260*/  ISETP.NE.AND P0, PT, R19, 0x3, PT ;  /* 0x000000031300780c */ /* 0x000fda0003f05270 */
[----:B------:R-:W-:Y:S05]  /*e270*/  @!P0 BRA `(.L_x_277) ;  /* 0x0000000000048947 */ /* 0x000fea0003800000 */
[----:B------:R-:W-:Y:S01]  /*e280*/  BPT.TRAP 0x1 ;  /* 0x000000040000795c */ /* 0x000fe20000300000 */
.L_x_277:
[----:B------:R-:W0:Y:S01]  /*e290*/  S2R R5, SR_CgaCtaId ;  /* 0x0000000000057919 */ /* 0x000e220000008800 */
[----:B------:R-:W-:Y:S02]  /*e2a0*/  MOV R2, 0x400 ;  /* 0x0000040000027802 */ /* 0x000fe40000000f00 */
[----:B------:R-:W-:Y:S02]  /*e2b0*/  SHF.L.U32 R4, R0, 0x1f, RZ ;  /* 0x0000001f00047819 */ /* 0x000fe400000006ff */
[----:B0-----:R-:W-:-:S05]  /*e2c0*/  LEA R2, R5, R2, 0x18 ;  /* 0x0000000205027211 */ /* 0x001fca00078ec0ff */
[----:B------:R-:W-:-:S04]  /*e2d0*/  VIADD R2, R2, 0x30 ;  /* 0x0000003002027836 */ /* 0x000fc80000000000 */
[C---:B------:R-:W-:Y:S02]  /*e2e0*/  IMAD R7, R3.reuse, 0x8, R2 ;  /* 0x0000000803077824 */ /* 0x040fe400078e0202 */
[----:B------:R-:W-:Y:S02]  /*e2f0*/  VIADD R3, R3, 0x1 ;  /* 0x0000000103037836 */ /* 0x000fe40000000000 */
[----:B------:R-:W0:Y:S03]  /*e300*/  SYNCS.PHASECHK.TRANS64.TRYWAIT P0, [R7+URZ], R4 ;  /* 0x00000004070075a7 */ /* 0x000e26000800017f */
[----:B------:R-:W-:-:S04]  /*e310*/  ISETP.NE.AND P1, PT, R3, 0x6, PT ;  /* 0x000000060300780c */ /* 0x000fc80003f25270 */
[----:B------:R-:W-:Y:S02]  /*e320*/  SEL R5, RZ, 0x1, P1 ;  /* 0x00000001ff057807 */ /* 0x000fe40000800000 */
[----:B------:R-:W-:Y:S02]  /*e330*/  SEL R3, R3, RZ, P1 ;  /* 0x000000ff03037207 */ /* 0x000fe40000800000 */
[----:B------:R-:W-:-:S03]  /*e340*/  LOP3.LUT R6, R0, R5, RZ, 0x3c, !PT ;  /* 0x0000000500067212 */ /* 0x000fc600078e3cff */
[----:B------:R-:W-:Y:S01]  /*e350*/  IMAD R8, R3, 0x8, R2 ;  /* 0x0000000803087824 */ /* 0x000fe200078e0202 */
[----:B------:R-:W-:Y:S01]  /*e360*/  SHF.L.U32 R5, R6, 0x1f, RZ ;  /* 0x0000001f06057819 */ /* 0x000fe200000006ff */
[----:B0-----:R-:W-:Y:S06]  /*e370*/  @!P0 BRA `(.L_x_278) ;  /* 0x0000000400288947 */ /* 0x001fec0003800000 */
.L_x_291:
[----:B------:R-:W1:Y:S01]  /*e380*/  SYNCS.PHASECHK.TRANS64.TRYWAIT P0, [R8+URZ], R5 ;  /* 0x00000005080075a7 */ /* 0x000e62000800017f */
[----:B------:R-:W-:-:S05]  /*e390*/  VIADD R0, R3, 0x1 ;  /* 0x0000000103007836 */ /* 0x000fca0000000000 */
[----:B------:R-:W-:-:S04]  /*e3a0*/  ISETP.NE.AND P1, PT, R0, 0x6, PT ;  /* 0x000000060000780c */ /* 0x000fc80003f25270 */
[----:B------:R-:W-:Y:S02]  /*e3b0*/  SEL R3, RZ, 0x1, P1 ;  /* 0x00000001ff037807 */ /* 0x000fe40000800000 */
[----:B0-----:R-:W-:Y:S02]  /*e3c0*/  SEL R7, R0, RZ, P1 ;  /* 0x000000ff00077207 */ /* 0x001fe40000800000 */
[----:B------:R-:W-:-:S03]  /*e3d0*/  LOP3.LUT R6, R6, R3, RZ, 0x3c, !PT ;  /* 0x0000000306067212 */ /* 0x000fc600078e3cff */
[----:B------:R-:W-:Y:S01]  /*e3e0*/  IMAD R9, R7, 0x8, R2 ;  /* 0x0000000807097824 */ /* 0x000fe200078e0202 */
[----:B------:R-:W-:Y:S01]  /*e3f0*/  SHF.L.U32 R4, R6, 0x1f, RZ ;  /* 0x0000001f06047819 */ /* 0x000fe200000006ff */
[----:B-1----:R-:W-:Y:S06]  /*e400*/  @!P0 BRA `(.L_x_279) ;  /* 0x0000000400188947 */ /* 0x002fec0003800000 */
.L_x_292:
[----:B------:R-:W1:Y:S01]  /*e410*/  SYNCS.PHASECHK.TRANS64.TRYWAIT P0, [R9+URZ], R4 ;  /* 0x00000004090075a7 */ /* 0x000e62000800017f */
[----:B------:R-:W-:-:S05]  /*e420*/  VIADD R0, R7, 0x1 ;  /* 0x0000000107007836 */ /* 0x000fca0000000000 */
[----:B------:R-:W-:-:S04]  /*e430*/  ISETP.NE.AND P1, PT, R0, 0x6, PT ;  /* 0x000000060000780c */ /* 0x000fc80003f25270 */
[----:B------:R-:W-:Y:S02]  /*e440*/  SEL R3, RZ, 0x1, P1 ;  /* 0x00000001ff037807 */ /* 0x000fe40000800000 */
[----:B------:R-:W-:Y:S02]  /*e450*/  SEL R7, R0, RZ, P1 ;  /* 0x000000ff00077207 */ /* 0x000fe40000800000 */
[----:B------:R-:W-:-:S03]  /*e460*/  LOP3.LUT R6, R6, R3, RZ, 0x3c, !PT ;  /* 0x0000000306067212 */ /* 0x000fc600078e3cff */
[----:B0-----:R-:W-:Y:S01]  /*e470*/  IMAD R8, R7, 0x8, R2 ;  /* 0x0000000807087824 */ /* 0x001fe200078e0202 */
[----:B------:R-:W-:Y:S01]  /*e480*/  SHF.L.U32 R5, R6, 0x1f, RZ ;  /* 0x0000001f06057819 */ /* 0x000fe200000006ff */
[----:B-1----:R-:W-:Y:S06]  /*e490*/  @!P0 BRA `(.L_x_280) ;  /* 0x0000000400088947 */ /* 0x002fec0003800000 */
.L_x_293:
[----:B------:R-:W1:Y:S01]  /*e4a0*/  SYNCS.PHASECHK.TRANS64.TRYWAIT P0, [R8+URZ], R5 ;  /* 0x00000005080075a7 */ /* 0x000e62000800017f */
[----:B------:R-:W-:-:S05]  /*e4b0*/  VIADD R0, R7, 0x1 ;  /* 0x0000000107007836 */ /* 0x000fca0000000000 */
[----:B------:R-:W-:-:S04]  /*e4c0*/  ISETP.NE.AND P1, PT, R0, 0x6, PT ;  /* 0x000000060000780c */ /* 0x000fc80003f25270 */
[----:B------:R-:W-:Y:S02]  /*e4d0*/  SEL R3, RZ, 0x1, P1 ;  /* 0x00000001ff037807 */ /* 0x000fe40000800000 */
[----:B------:R-:W-:Y:S02]  /*e4e0*/  SEL R7, R0, RZ, P1 ;  /* 0x000000ff00077207 */ /* 0x000fe40000800000 */
[----:B0-----:R-:W-:-:S03]  /*e4f0*/  LOP3.LUT R9, R6, R3, RZ, 0x3c, !PT ;  /* 0x0000000306097212 */ /* 0x001fc600078e3cff */
[----:B------:R-:W-:Y:S01]  /*e500*/  IMAD R11, R7, 0x8, R2 ;  /* 0x00000008070b7824 */ /* 0x000fe200078e0202 */
[----:B------:R-:W-:Y:S01]  /*e510*/  SHF.L.U32 R6, R9, 0x1f, RZ ;  /* 0x0000001f09067819 */ /* 0x000fe200000006ff */
[----:B-1----:R-:W-:Y:S06]  /*e520*/  @!P0 BRA `(.L_x_281) ;  /* 0x0000000000f88947 */ /* 0x002fec0003800000 */
.L_x_294:
[----:B------:R-:W1:Y:S01]  /*e530*/  SYNCS.PHASECHK.TRANS64.TRYWAIT P0, [R11+URZ], R6 ;  /* 0x000000060b0075a7 */ /* 0x000e62000800017f */
[----:B------:R-:W-:-:S05]  /*e540*/  VIADD R0, R7, 0x1 ;  /* 0x0000000107007836 */ /* 0x000fca0000000000 */
[----:B------:R-:W-:-:S04]  /*e550*/  ISETP.NE.AND P1, PT, R0, 0x6, PT ;  /* 0x000000060000780c */ /* 0x000fc80003f25270 */
[----:B------:R-:W-:Y:S02]  /*e560*/  SEL R4, RZ, 0x1, P1 ;  /* 0x00000001ff047807 */ /* 0x000fe40000800000 */
[----:B------:R-:W-:Y:S02]  /*e570*/  SEL R3, R0, RZ, P1 ;  /* 0x000000ff00037207 */ /* 0x000fe40000800000 */
[----:B------:R-:W-:Y:S01]  /*e580*/  LOP3.LUT R0, R9, R4, RZ, 0x3c, !PT ;  /* 0x0000000409007212 */ /* 0x000fe200078e3cff */
[----:B-1----:R-:W-:Y:S06]  /*e590*/  @!P0 BRA `(.L_x_282) ;  /* 0x0000000000f08947 */ /* 0x002fec0003800000 */
.L_x_295:
[----:B------:R-:W-:Y:S01]  /*e5a0*/  IMAD R3, R3, 0x8, R2 ;  /* 0x0000000803037824 */ /* 0x000fe200078e0202 */
[----:B------:R-:W-:-:S07]  /*e5b0*/  SHF.L.U32 R0, R0, 0x1f, RZ ;  /* 0x0000001f00007819 */ /* 0x000fce00000006ff */
.L_x_283:
[----:B--2---:R2:W3:Y:S02]  /*e5c0*/  SYNCS.PHASECHK.TRANS64.TRYWAIT P0, [R3+URZ], R0 ;  /* 0x00000000030075a7 */ /* 0x0044e4000800017f */
[----:B---3--:R-:W-:Y:S05]  /*e5d0*/  @!P0 NANOSLEEP.SYNCS 0x989680 ;  /* 0x009896800000895d */ /* 0x008fea0003900000 */
[----:B------:R-:W3:Y:S02]  /*e5e0*/  @!P0 SYNCS.PHASECHK.TRANS64 P0, [R3+URZ], R0 ;  /* 0x00000000030085a7 */ /* 0x000ee4000800007f */
[----:B---3--:R-:W-:Y:S05]  /*e5f0*/  @!P0 BRA `(.L_x_283) ;  /* 0xfffffffc00f08947 */ /* 0x008fea000383ffff */
.L_x_276:
[----:B------:R-:W-:Y:S05]  /*e600*/  BSYNC B0 ;  /* 0x0000000000007941 */ /* 0x000fea0003800000 */
.L_x_275:
[----:B------:R-:W-:Y:S05]  /*e610*/  EXIT ;  /* 0x000000000000794d */ /* 0x000fea0003800000 */
.L_x_21:
[----:B---3--:R3:W4:Y:S02]  /*e620*/  SYNCS.PHASECHK.TRANS64.TRYWAIT P1, [R3+URZ], R0 ;  /* 0x00000000030075a7 */ /* 0x008724000802017f */
[----:B----4-:R-:W-:Y:S05]  /*e630*/  @!P1 NANOSLEEP.SYNCS 0x989680 ;  /* 0x009896800000995d */ /* 0x010fea0003900000 */
[----:B------:R-:W4:Y:S02]  /*e640*/  @!P1 SYNCS.PHASECHK.TRANS64 P1, [R3+URZ], R0 ;  /* 0x00000000030095a7 */ /* 0x000f24000802007f */
[----:B----4-:R-:W-:Y:S05]  /*e650*/  @!P1 BRA `(.L_x_21) ;  /* 0xfffffffc00f09947 */ /* 0x010fea000383ffff */
[----:B------:R-:W-:Y:S05]  /*e660*/  BRA `(.L_x_20) ;  /* 0xffffff2c00ac7947 */ /* 0x000fea000383ffff */
.L_x_26:
[----:B-1----:R-:W-:-:S04]  /*e670*/  IMAD.U32 R6, RZ, RZ, UR7 ;  /* 0x00000007ff067e24 */ /* 0x002fc8000f8e00ff */
[----:B------:R1:W2:Y:S03]  /*e680*/  SYNCS.PHASECHK.TRANS64.TRYWAIT P1, [R6+URZ], R5 ;  /* 0x00000005060075a7 */ /* 0x0002a6000802017f */
[----:B--2---:R-:W-:Y:S05]  /*e690*/  @!P1 NANOSLEEP.SYNCS 0x989680 ;  /* 0x009896800000995d */ /* 0x004fea0003900000 */
[----:B------:R-:W2:Y:S02]  /*e6a0*/  @!P1 SYNCS.PHASECHK.TRANS64 P1, [R6+URZ], R5 ;  /* 0x00000005060095a7 */ /* 0x000ea4000802007f */
[----:B--2---:R-:W-:Y:S05]  /*e6b0*/  @!P1 BRA `(.L_x_26) ;  /* 0xfffffffc00ec9947 */ /* 0x004fea000383ffff */
[----:B------:R-:W-:Y:S05]  /*e6c0*/  BRA `(.L_x_25) ;  /* 0xffffff3000dc7947 */ /* 0x000fea000383ffff */
.L_x_263:
[----:B------:R-:W-:Y:S01]  /*e6d0*/  BSSY B1, `(.L_x_284) ;  /* 0x0000006000017945 */ /* 0x000fe20003800000 */
[----:B------:R-:W-:-:S07]  /*e6e0*/  IMAD.MOV.U32 R15, RZ, RZ, -0x1 ;  /* 0xffffffffff0f7424 */ /* 0x000fce00078e00ff */
[----:B------:R-:W-:Y:S05]  /*e6f0*/  WARPSYNC.COLLECTIVE R15, `(.L_x_285) ;  /* 0x000000000f0c7348 */ /* 0x000fea0003c00000 */
[----:B------:R-:W-:Y:S02]  /*e700*/  ELECT P6, UR62, PT ;  /* 0x00000000003e782f */ /* 0x000fe400038c0000 */
[----:B------:R-:W-:Y:S01]  /*e710*/  MOV R14, UR62 ;  /* 0x0000003e000e7c02 */ /* 0x000fe20008000f00 */
[----:B------:R-:W-:Y:S10]  /*e720*/  ENDCOLLECTIVE ;  /* 0x000000000000791b */ /* 0x000ff40003800000 */
.L_x_285:
[----:B------:R-:W-:Y:S05]  /*e730*/  BSYNC B1 ;  /* 0x0000000000017941 */ /* 0x000fea0003800000 */
.L_x_284:
[----:B------:R-:W-:Y:S05]  /*e740*/  BRA `(.L_x_286) ;  /* 0xffffffec00f47947 */ /* 0x000fea000383ffff */
.L_x_266:
[----:B-1----:R1:W2:Y:S02]  /*e750*/  SYNCS.PHASECHK.TRANS64.TRYWAIT P0, [R23+URZ+0x30], R14 ;  /* 0x0000300e170075a7 */ /* 0x0022a4000800017f */
[----:B--2---:R-:W-:Y:S05]  /*e760*/  @!P0 NANOSLEEP.SYNCS 0x989680 ;  /* 0x009896800000895d */ /* 0x004fea0003900000 */
[----:B------:R-:W2:Y:S02]  /*e770*/  @!P0 SYNCS.PHASECHK.TRANS64 P0, [R23+URZ+0x30], R14 ;  /* 0x0000300e170085a7 */ /* 0x000ea4000800007f */
[----:B--2---:R-:W-:Y:S05]  /*e780*/  @!P0 BRA `(.L_x_266) ;  /* 0xfffffffc00f08947 */ /* 0x004fea000383ffff */
[----:B------:R-:W-:Y:S05]  /*e790*/  BRA `(.L_x_287) ;  /* 0xfffffff0002c7947 */ /* 0x000fea000383ffff */
.L_x_274:
[----:B------:R-:W-:Y:S01]  /*e7a0*/  BSSY B0, `(.L_x_288) ;  /* 0x0000006000007945 */ /* 0x000fe20003800000 */
[----:B------:R-:W-:-:S07]  /*e7b0*/  IMAD.MOV.U32 R15, RZ, RZ, -0x1 ;  /* 0xffffffffff0f7424 */ /* 0x000fce00078e00ff */
[----:B------:R-:W-:Y:S05]  /*e7c0*/  WARPSYNC.COLLECTIVE R15, `(.L_x_289) ;  /* 0x000000000f0c7348 */ /* 0x000fea0003c00000 */
[----:B------:R-:W-:Y:S02]  /*e7d0*/  ELECT P6, UR62, PT ;  /* 0x00000000003e782f */ /* 0x000fe400038c0000 */
[----:B------:R-:W-:Y:S01]  /*e7e0*/  MOV R14, UR62 ;  /* 0x0000003e000e7c02 */ /* 0x000fe20008000f00 */
[----:B------:R-:W-:Y:S10]  /*e7f0*/  ENDCOLLECTIVE ;  /* 0x000000000000791b */ /* 0x000ff40003800000 */
.L_x_289:
[----:B------:R-:W-:Y:S05]  /*e800*/  BSYNC B0 ;  /* 0x0000000000007941 */ /* 0x000fea0003800000 */
.L_x_288:
[----:B------:R-:W-:Y:S05]  /*e810*/  BRA `(.L_x_290) ;  /* 0xfffffff800847947 */ /* 0x000fea000383ffff */
.L_x_278:
[----:B0-----:R0:W1:Y:S02]  /*e820*/  SYNCS.PHASECHK.TRANS64.TRYWAIT P0, [R7+URZ], R4 ;  /* 0x00000004070075a7 */ /* 0x001064000800017f */
[----:B-1----:R-:W-:Y:S05]  /*e830*/  @!P0 NANOSLEEP.SYNCS 0x989680 ;  /* 0x009896800000895d */ /* 0x002fea0003900000 */
[----:B------:R-:W1:Y:S02]  /*e840*/  @!P0 SYNCS.PHASECHK.TRANS64 P0, [R7+URZ], R4 ;  /* 0x00000004070085a7 */ /* 0x000e64000800007f */
[----:B-1----:R-:W-:Y:S05]  /*e850*/  @!P0 BRA `(.L_x_278) ;  /* 0xfffffffc00f08947 */ /* 0x002fea000383ffff */
[----:B------:R-:W-:Y:S05]  /*e860*/  BRA `(.L_x_291) ;  /* 0xfffffff800c47947 */ /* 0x000fea000383ffff */
.L_x_279:
[----:B0-----:R0:W1:Y:S02]  /*e870*/  SYNCS.PHASECHK.TRANS64.TRYWAIT P0, [R8+URZ], R5 ;  /* 0x00000005080075a7 */ /* 0x001064000800017f */
[----:B-1----:R-:W-:Y:S05]  /*e880*/  @!P0 NANOSLEEP.SYNCS 0x989680 ;  /* 0x009896800000895d */ /* 0x002fea0003900000 */
[----:B------:R-:W1:Y:S02]  /*e890*/  @!P0 SYNCS.PHASECHK.TRANS64 P0, [R8+URZ], R5 ;  /* 0x00000005080085a7 */ /* 0x000e64000800007f */
[----:B-1----:R-:W-:Y:S05]  /*e8a0*/  @!P0 BRA `(.L_x_279) ;  /* 0xfffffffc00f08947 */ /* 0x002fea000383ffff */
[----:B------:R-:W-:Y:S05]  /*e8b0*/  BRA `(.L_x_292) ;  /* 0xfffffff800d47947 */ /* 0x000fea000383ffff */
.L_x_280:
[----:B0-----:R0:W1:Y:S02]  /*e8c0*/  SYNCS.PHASECHK.TRANS64.TRYWAIT P0, [R9+URZ], R4 ;  /* 0x00000004090075a7 */ /* 0x001064000800017f */
[----:B-1----:R-:W-:Y:S05]  /*e8d0*/  @!P0 NANOSLEEP.SYNCS 0x989680 ;  /* 0x009896800000895d */ /* 0x002fea0003900000 */
[----:B------:R-:W1:Y:S02]  /*e8e0*/  @!P0 SYNCS.PHASECHK.TRANS64 P0, [R9+URZ], R4 ;  /* 0x00000004090085a7 */ /* 0x000e64000800007f */
[----:B-1----:R-:W-:Y:S05]  /*e8f0*/  @!P0 BRA `(.L_x_280) ;  /* 0xfffffffc00f08947 */ /* 0x002fea000383ffff */
[----:B------:R-:W-:Y:S05]  /*e900*/  BRA `(.L_x_293) ;  /* 0xfffffff800e47947 */ /* 0x000fea000383ffff */
.L_x_281:
[----:B0-----:R0:W1:Y:S02]  /*e910*/  SYNCS.PHASECHK.TRANS64.TRYWAIT P0, [R8+URZ], R5 ;  /* 0x00000005080075a7 */ /* 0x001064000800017f */
[----:B-1----:R-:W-:Y:S05]  /*e920*/  @!P0 NANOSLEEP.SYNCS 0x989680 ;  /* 0x009896800000895d */ /* 0x002fea0003900000 */
[----:B------:R-:W1:Y:S02]  /*e930*/  @!P0 SYNCS.PHASECHK.TRANS64 P0, [R8+URZ], R5 ;  /* 0x00000005080085a7 */ /* 0x000e64000800007f */
[----:B-1----:R-:W-:Y:S05]  /*e940*/  @!P0 BRA `(.L_x_281) ;  /* 0xfffffffc00f08947 */ /* 0x002fea000383ffff */
[----:B------:R-:W-:Y:S05]  /*e950*/  BRA `(.L_x_294) ;  /* 0xfffffff800f47947 */ /* 0x000fea000383ffff */
.L_x_282:
[----:B-1----:R1:W2:Y:S02]  /*e960*/  SYNCS.PHASECHK.TRANS64.TRYWAIT P0, [R11+URZ], R6 ;  /* 0x000000060b0075a7 */ /* 0x0022a4000800017f */
[----:B--2---:R-:W-:Y:S05]  /*e970*/  @!P0 NANOSLEEP.SYNCS 0x989680 ;  /* 0x009896800000895d */ /* 0x004fea0003900000 */
[----:B------:R-:W2:Y:S02]  /*e980*/  @!P0 SYNCS.PHASECHK.TRANS64 P0, [R11+URZ], R6 ;  /* 0x000000060b0085a7 */ /* 0x000ea4000800007f */
[----:B--2---:R-:W-:Y:S05]  /*e990*/  @!P0 BRA `(.L_x_282) ;  /* 0xfffffffc00f08947 */ /* 0x004fea000383ffff */
[----:B------:R-:W-:Y:S05]  /*e9a0*/  BRA `(.L_x_295) ;  /* 0xfffffff800fc7947 */ /* 0x000fea000383ffff */
.L_x_296:
[----:B------:R-:W-:-:S00]  /*e9b0*/  BRA `(.L_x_296) ;  /* 0xfffffffc00fc7947 */ /* 0x000fc0000383ffff */
[----:B------:R-:W-:-:S00]  /*e9c0*/  NOP ;  /* 0x0000000000007918 */ /* 0x000fc00000000000 */
        /* <DEDUP_REMOVED lines=11> */
.L_x_297:


//--------------------- .nv.global.init           --------------------------
	.section	.nv.global.init,"aw",@progbits
.nv.global.init:
	.type		$str$22,@object
	.size		$str$22,($str$23 - $str$22)
$str$22:
        /*0000*/ 	.byte	0x6b, 0x5f, 0x74, 0x69, 0x6c, 0x65, 0x5f, 0x63, 0x6f, 0x75, 0x6e, 0x74, 0x20, 0x3e, 0x3d, 0x20
        /*0010*/ 	.byte	0x31, 0x00
	.type		$str$23,@object
	.size		$str$23,(__unnamed_1 - $str$23)
$str$23:
        /*0012*/ 	.byte	0x2f, 0x74, 0x6d, 0x70, 0x2f, 0x63, 0x75, 0x74, 0x6c, 0x61, 0x73, 0x73, 0x5f, 0x73, 0x77, 0x65
        /*0022*/ 	.byte	0x65, 0x70, 0x5f, 0x73, 0x72, 0x63, 0x2f, 0x69, 0x6e, 0x63, 0x6c, 0x75, 0x64, 0x65, 0x2f, 0x63
        /*0032*/ 	.byte	0x75, 0x74, 0x6c, 0x61, 0x73, 0x73, 0x2f, 0x67, 0x65, 0x6d, 0x6d, 0x2f, 0x63, 0x6f, 0x6c, 0x6c
        /*0042*/ 	.byte	0x65, 0x63, 0x74, 0x69, 0x76, 0x65, 0x2f, 0x73, 0x6d, 0x39, 0x30, 0x5f, 0x6d, 0x6d, 0x61, 0x5f
        /*0052*/ 	.byte	0x74, 0x6d, 0x61, 0x5f, 0x67, 0x6d, 0x6d, 0x61, 0x5f, 0x73, 0x73, 0x5f, 0x77, 0x61, 0x72, 0x70
        /*0062*/ 	.byte	0x73, 0x70, 0x65, 0x63, 0x69, 0x61, 0x6c, 0x69, 0x7a, 0x65, 0x64, 0x2e, 0x68, 0x70, 0x70, 0x00
	.type		__unnamed_1,@object
	.size		__unnamed_1,(.L_0 - __unnamed_1)
__unnamed_1:
        /*0072*/ 	.byte	0x76, 0x6f, 0x69, 0x64, 0x20, 0x63, 0x75, 0x74, 0x6c, 0x61, 0x73, 0x73, 0x3a, 0x3a, 0x67, 0x65
        /* <DEDUP_REMOVED lines=180> */
        /*0bc2*/ 	.byte	0x74, 0x65, 0x3a, 0x3a, 0x69, 0x64, 0x65, 0x6e, 0x74, 0x69, 0x74, 0x79, 0x5d, 0x00
.L_0:


//--------------------- .nv.shared._ZN7cutlass13device_kernelINS_4gemm6kernel13GemmUniversalIN4cute5tupleIJiiiiEEENS1_10collective13CollectiveMmaINS1_34MainloopSm90TmaGmmaWarpSpecializedILi6ENS5_IJNS4_1CILi2EEENSA_ILi1EEESC_EEENS1_35KernelTmaWarpSpecializedCooperativeEEENS5_IJNSA_ILi512EEENSA_ILi64EEENSA_ILi32EEEEEENS_10bfloat16_tENS5_IJlSC_lEEESK_SL_NS4_8TiledMMAINS4_8MMA_AtomIJNS4_4SM904GMMA27MMA_64x64x16_F32BF16BF16_SSILNSP_5MajorE0ELSR_0ELNSP_7ScaleInE1ELSS_1EEEEEENS4_6LayoutISD_NS5_IJSC_NSA_ILi0EEESW_EEEEENS5_IJNS4_10UnderscoreESZ_SZ_EEEEENS4_13SM90_TMA_LOADENS4_14ComposedLayoutINS4_7SwizzleILi2ELi4ELi3EEENS4_18smem_ptr_flag_bitsILi16EEENSV_INS5_IJNSA_ILi8EEESI_EEENS5_IJSI_SC_EEEEEEEvNS4_8identityENS4_23SM90_TMA_LOAD_MULTICASTES1C_vS1D_EENS_8epilogue10collective6detail29Sm90TmaWarpSpecializedAdapterINS1H_15DefaultEpilogueISK_SL_SL_NS1G_6thread17LinearCombinationISK_Li1EffLNS1L_9ScaleType4KindE0ELNS_15FloatRoundStyleE2ESK_EENS1_15EpilogueDefaultEEEEEvvEEEEvNT_6ParamsE --------------------------
	.section	.nv.shared._ZN7cutlass13device_kernelINS_4gemm6kernel13GemmUniversalIN4cute5tupleIJiiiiEEENS1_10collective13CollectiveMmaINS1_34MainloopSm90TmaGmmaWarpSpecializedILi6ENS5_IJNS4_1CILi2EEENSA_ILi1EEESC_EEENS1_35KernelTmaWarpSpecializedCooperativeEEENS5_IJNSA_ILi512EEENSA_ILi64EEENSA_ILi32EEEEEENS_10bfloat16_tENS5_IJlSC_lEEESK_SL_NS4_8TiledMMAINS4_8MMA_AtomIJNS4_4SM904GMMA27MMA_64x64x16_F32BF16BF16_SSILNSP_5MajorE0ELSR_0ELNSP_7ScaleInE1ELSS_1EEEEEENS4_6LayoutISD_NS5_IJSC_NSA_ILi0EEESW_EEEEENS5_IJNS4_10UnderscoreESZ_SZ_EEEEENS4_13SM90_TMA_LOADENS4_14ComposedLayoutINS4_7SwizzleILi2ELi4ELi3EEENS4_18smem_ptr_flag_bitsILi16EEENSV_INS5_IJNSA_ILi8EEESI_EEENS5_IJSI_SC_EEEEEEEvNS4_8identityENS4_23SM90_TMA_LOAD_MULTICASTES1C_vS1D_EENS_8epilogue10collective6detail29Sm90TmaWarpSpecializedAdapterINS1H_15DefaultEpilogueISK_SL_SL_NS1G_6thread17LinearCombinationISK_Li1EffLNS1L_9ScaleType4KindE0ELNS_15FloatRoundStyleE2ESK_EENS1_15EpilogueDefaultEEEEEvvEEEEvNT_6ParamsE,"aw",@nobits
	.sectionflags	@""
	.align	16
	.zero		1024


//--------------------- .nv.shared.reserved.0     --------------------------
	.section	.nv.shared.reserved.0,"aw",@nobits
	.weak		__nv_reservedSMEM_offset_0_alias
	.size		__nv_reservedSMEM_offset_0_alias, 0, 0
	.other		__nv_reservedSMEM_offset_0_alias,@"STO_CUDA_RESERVED_SHARED STV_DEFAULT"
__nv_reservedSMEM_offset_0_alias:
	.zero		0


//--------------------- .nv.global                --------------------------
	.section	.nv.global,"aw",@nobits
.nv.global:
	.type		_ZN40_INTERNAL_5d5f1676_4_k_cu_38611455_109444cute1_E,@object
	.size		_ZN40_INTERNAL_5d5f1676_4_k_cu_38611455_109444cute1_E,(_ZN40_INTERNAL_5d5f1676_4_k_cu_38611455_109444cuda3std3__45__cpo6cbeginE - _ZN40_INTERNAL_5d5f1676_4_k_cu_38611455_109444cute1_E)
_ZN40_INTERNAL_5d5f1676_4_k_cu_38611455_109444cute1_E:
	.zero		1
	.type		_ZN40_INTERNAL_5d5f1676_4_k_cu_38611455_109444cuda3std3__45__cpo6cbeginE,@object
	.size		_ZN40_INTERNAL_5d5f1676_4_k_cu_38611455_109444cuda3std3__45__cpo6cbeginE,(_ZN40_INTERNAL_5d5f1676_4_k_cu_38611455_109444cuda3std3__48in_placeE - _ZN40_INTERNAL_5d5f1676_4_k_cu_38611455_109444cuda3std3__45__cpo6cbeginE)
_ZN40_INTERNAL_5d5f1676_4_k_cu_38611455_109444cuda3std3__45__cpo6cbeginE:
	.zero		1
	.type		_ZN40_INTERNAL_5d5f1676_4_k_cu_38611455_109444cuda3std3__48in_placeE,@object
	.size		_ZN40_INTERNAL_5d5f1676_4_k_cu_38611455_109444cuda3std3__48in_placeE,(_ZN40_INTERNAL_5d5f1676_4_k_cu_38611455_109444cuda3std6ranges3__45__cpo9iter_moveE - _ZN40_INTERNAL_5d5f1676_4_k_cu_38611455_109444cuda3std3__48in_placeE)
_ZN40_INTERNAL_5d5f1676_4_k_cu_38611455_109444cuda3std3__48in_placeE:
	.zero		1
	.type		_ZN40_INTERNAL_5d5f1676_4_k_cu_38611455_109444cuda3std6ranges3__45__cpo9iter_moveE,@object
	.size		_ZN40_INTERNAL_5d5f1676_4_k_cu_38611455_109444cuda3std6ranges3__45__cpo9iter_moveE,(_ZN40_INTERNAL_5d5f1676_4_k_cu_38611455_109444cuda3std3__45__cpo5beginE - _ZN40_INTERNAL_5d5f1676_4_k_cu_38611455_109444cuda3std6ranges3__45__cpo9iter_moveE)
_ZN40_INTERNAL_5d5f1676_4_k_cu_38611455_109444cuda3std6ranges3__45__cpo9iter_moveE:
	.zero		1
	.type		_ZN40_INTERNAL_5d5f1676_4_k_cu_38611455_109444cuda3std3__45__cpo5beginE,@object
	.size		_ZN40_INTERNAL_5d5f1676_4_k_cu_38611455_109444cuda3std3__45__cpo5beginE,(_ZN40_INTERNAL_5d5f1676_4_k_cu_38611455_109444cuda3std3__442_GLOBAL__N__5d5f1676_4_k_cu_38611455_109446ignoreE - _ZN40_INTERNAL_5d5f1676_4_k_cu_38611455_109444cuda3std3__45__cpo5beginE)
_ZN40_INTERNAL_5d5f1676_4_k_cu_38611455_109444cuda3std3__45__cpo5beginE:
	.zero		1
	.type		_ZN40_INTERNAL_5d5f1676_4_k_cu_38611455_109444cuda3std3__442_GLOBAL__N__5d5f1676_4_k_cu_38611455_109446ignoreE,@object
	.size		_ZN40_INTERNAL_5d5f1676_4_k_cu_38611455_109444cuda3std3__442_GLOBAL__N__5d5f1676_4_k_cu_38611455_109446ignoreE,(_ZN40_INTERNAL_5d5f1676_4_k_cu_38611455_109444cute7productE - _ZN40_INTERNAL_5d5f1676_4_k_cu_38611455_109444cuda3std3__442_GLOBAL__N__5d5f1676_4_k_cu_38611455_109446ignoreE)
_ZN40_INTERNAL_5d5f1676_4_k_cu_38611455_109444cuda3std3__442_GLOBAL__N__5d5f1676_4_k_cu_38611455_109446ignoreE:
	.zero		1
	.type		_ZN40_INTERNAL_5d5f1676_4_k_cu_38611455_109444cute7productE,@object
	.size		_ZN40_INTERNAL_5d5f1676_4_k_cu_38611455_109444cute7productE,(_ZN40_INTERNAL_5d5f1676_4_k_cu_38611455_109444cuda3std3__45__cpo3endE - _ZN40_INTERNAL_5d5f1676_4_k_cu_38611455_109444cute7productE)
_ZN40_INTERNAL_5d5f1676_4_k_cu_38611455_109444cute7productE:
	.zero		1
	.type		_ZN40_INTERNAL_5d5f1676_4_k_cu_38611455_109444cuda3std3__45__cpo3endE,@object
	.size		_ZN40_INTERNAL_5d5f1676_4_k_cu_38611455_109444cuda3std3__45__cpo3endE,(_ZN40_INTERNAL_5d5f1676_4_k_cu_38611455_109444cuda3std3__419piecewise_constructE - _ZN40_INTERNAL_5d5f1676_4_k_cu_38611455_109444cuda3std3__45__cpo3endE)
_ZN40_INTERNAL_5d5f1676_4_k_cu_38611455_109444cuda3std3__45__cpo3endE:
	.zero		1
	.type		_ZN40_INTERNAL_5d5f1676_4_k_cu_38611455_109444cuda3std3__419piecewise_constructE,@object
	.size		_ZN40_INTERNAL_5d5f1676_4_k_cu_38611455_109444cuda3std3__419piecewise_constructE,(_ZN40_INTERNAL_5d5f1676_4_k_cu_38611455_109444cuda3std3__45__cpo4cendE - _ZN40_INTERNAL_5d5f1676_4_k_cu_38611455_109444cuda3std3__419piecewise_constructE)
_ZN40_INTERNAL_5d5f1676_4_k_cu_38611455_109444cuda3std3__419piecewise_constructE:
	.zero		1
	.type		_ZN40_INTERNAL_5d5f1676_4_k_cu_38611455_109444cuda3std3__45__cpo4cendE,@object
	.size		_ZN40_INTERNAL_5d5f1676_4_k_cu_38611455_109444cuda3std3__45__cpo4cendE,(_ZN40_INTERNAL_5d5f1676_4_k_cu_38611455_109444cuda3std6ranges3__45__cpo4swapE - _ZN40_INTERNAL_5d5f1676_4_k_cu_38611455_109444cuda3std3__45__cpo4cendE)
_ZN40_INTERNAL_5d5f1676_4_k_cu_38611455_109444cuda3std3__45__cpo4cendE:
	.zero		1
	.type		_ZN40_INTERNAL_5d5f1676_4_k_cu_38611455_109444cuda3std6ranges3__45__cpo4swapE,@object
	.size		_ZN40_INTERNAL_5d5f1676_4_k_cu_38611455_109444cuda3std6ranges3__45__cpo4swapE,(.L_8 - _ZN40_INTERNAL_5d5f1676_4_k_cu_38611455_109444cuda3std6ranges3__45__cpo4swapE)
_ZN40_INTERNAL_5d5f1676_4_k_cu_38611455_109444cuda3std6ranges3__45__cpo4swapE:
	.zero		1
.L_8:


//--------------------- .nv.constant0._ZN7cutlass13device_kernelINS_4gemm6kernel13GemmUniversalIN4cute5tupleIJiiiiEEENS1_10collective13CollectiveMmaINS1_34MainloopSm90TmaGmmaWarpSpecializedILi6ENS5_IJNS4_1CILi2EEENSA_ILi1EEESC_EEENS1_35KernelTmaWarpSpecializedCooperativeEEENS5_IJNSA_ILi512EEENSA_ILi64EEENSA_ILi32EEEEEENS_10bfloat16_tENS5_IJlSC_lEEESK_SL_NS4_8TiledMMAINS4_8MMA_AtomIJNS4_4SM904GMMA27MMA_64x64x16_F32BF16BF16_SSILNSP_5MajorE0ELSR_0ELNSP_7ScaleInE1ELSS_1EEEEEENS4_6LayoutISD_NS5_IJSC_NSA_ILi0EEESW_EEEEENS5_IJNS4_10UnderscoreESZ_SZ_EEEEENS4_13SM90_TMA_LOADENS4_14ComposedLayoutINS4_7SwizzleILi2ELi4ELi3EEENS4_18smem_ptr_flag_bitsILi16EEENSV_INS5_IJNSA_ILi8EEESI_EEENS5_IJSI_SC_EEEEEEEvNS4_8identityENS4_23SM90_TMA_LOAD_MULTICASTES1C_vS1D_EENS_8epilogue10collective6detail29Sm90TmaWarpSpecializedAdapterINS1H_15DefaultEpilogueISK_SL_SL_NS1G_6thread17LinearCombinationISK_Li1EffLNS1L_9ScaleType4KindE0ELNS_15FloatRoundStyleE2ESK_EENS1_15EpilogueDefaultEEEEEvvEEEEvNT_6ParamsE --------------------------
	.section	.nv.constant0._ZN7cutlass13device_kernelINS_4gemm6kernel13GemmUniversalIN4cute5tupleIJiiiiEEENS1_10collective13CollectiveMmaINS1_34MainloopSm90TmaGmmaWarpSpecializedILi6ENS5_IJNS4_1CILi2EEENSA_ILi1EEESC_EEENS1_35KernelTmaWarpSpecializedCooperativeEEENS5_IJNSA_ILi512EEENSA_ILi64EEENSA_ILi32EEEEEENS_10bfloat16_tENS5_IJlSC_lEEESK_SL_NS4_8TiledMMAINS4_8MMA_AtomIJNS4_4SM904GMMA27MMA_64x64x16_F32BF16BF16_SSILNSP_5MajorE0ELSR_0ELNSP_7ScaleInE1ELSS_1EEEEEENS4_6LayoutISD_NS5_IJSC_NSA_ILi0EEESW_EEEEENS5_IJNS4_10UnderscoreESZ_SZ_EEEEENS4_13SM90_TMA_LOADENS4_14ComposedLayoutINS4_7SwizzleILi2ELi4ELi3EEENS4_18smem_ptr_flag_bitsILi16EEENSV_INS5_IJNSA_ILi8EEESI_EEENS5_IJSI_SC_EEEEEEEvNS4_8identityENS4_23SM90_TMA_LOAD_MULTICASTES1C_vS1D_EENS_8epilogue10collective6detail29Sm90TmaWarpSpecializedAdapterINS1H_15DefaultEpilogueISK_SL_SL_NS1G_6thread17LinearCombinationISK_Li1EffLNS1L_9ScaleType4KindE0ELNS_15FloatRoundStyleE2ESK_EENS1_15EpilogueDefaultEEEEEvvEEEEvNT_6ParamsE,"a",@progbits
	.sectionflags	@""
	.align	4
.nv.constant0._ZN7cutlass13device_kernelINS_4gemm6kernel13GemmUniversalIN4cute5tupleIJiiiiEEENS1_10collective13CollectiveMmaINS1_34MainloopSm90TmaGmmaWarpSpecializedILi6ENS5_IJNS4_1CILi2EEENSA_ILi1EEESC_EEENS1_35KernelTmaWarpSpecializedCooperativeEEENS5_IJNSA_ILi512EEENSA_ILi64EEENSA_ILi32EEEEEENS_10bfloat16_tENS5_IJlSC_lEEESK_SL_NS4_8TiledMMAINS4_8MMA_AtomIJNS4_4SM904GMMA27MMA_64x64x16_F32BF16BF16_SSILNSP_5MajorE0ELSR_0ELNSP_7ScaleInE1ELSS_1EEEEEENS4_6LayoutISD_NS5_IJSC_NSA_ILi0EEESW_EEEEENS5_IJNS4_10UnderscoreESZ_SZ_EEEEENS4_13SM90_TMA_LOADENS4_14ComposedLayoutINS4_7SwizzleILi2ELi4ELi3EEENS4_18smem_ptr_flag_bitsILi16EEENSV_INS5_IJNSA_ILi8EEESI_EEENS5_IJSI_SC_EEEEEEEvNS4_8identityENS4_23SM90_TMA_LOAD_MULTICASTES1C_vS1D_EENS_8epilogue10collective6detail29Sm90TmaWarpSpecializedAdapterINS1H_15DefaultEpilogueISK_SL_SL_NS1G_6thread17LinearCombinationISK_Li1EffLNS1L_9ScaleType4KindE0ELNS_15FloatRoundStyleE2ESK_EENS1_15EpilogueDefaultEEEEEvvEEEEvNT_6ParamsE:
	.zero		1664


//--------------------- SYMBOLS --------------------------

	.type		.nv.reservedSmem.offset0,@object
	.size		.nv.reservedSmem.offset0,0x4
	.type		__assertfail,@function
